//
// Generated by NVIDIA NVVM Compiler
//
// Compiler Build ID: CL-36424714
// Cuda compilation tools, release 13.0, V13.0.88
// Based on NVVM 20.0.0
//

.version 9.0
.target sm_100
.address_size 64

	// .globl	_Z6worker12KMeansData_siiii
.extern .func  (.param .b64 func_retval0) malloc
(
	.param .b64 malloc_param_0
)
;
.extern .func free
(
	.param .b64 free_param_0
)
;

.visible .entry _Z6worker12KMeansData_siiii(
	.param .align 8 .b8 _Z6worker12KMeansData_siiii_param_0[128],
	.param .u32 _Z6worker12KMeansData_siiii_param_1,
	.param .u32 _Z6worker12KMeansData_siiii_param_2,
	.param .u32 _Z6worker12KMeansData_siiii_param_3,
	.param .u32 _Z6worker12KMeansData_siiii_param_4
)
{
	.reg .pred 	%p<55>;
	.reg .b32 	%r<177>;
	.reg .b32 	%f<181>;
	.reg .b64 	%rd<162>;

	ld.param.u64 	%rd27, [_Z6worker12KMeansData_siiii_param_0+120];
	ld.param.u64 	%rd28, [_Z6worker12KMeansData_siiii_param_0+112];
	ld.param.u64 	%rd29, [_Z6worker12KMeansData_siiii_param_0+104];
	ld.param.u64 	%rd30, [_Z6worker12KMeansData_siiii_param_0+96];
	ld.param.u64 	%rd31, [_Z6worker12KMeansData_siiii_param_0+88];
	ld.param.u64 	%rd32, [_Z6worker12KMeansData_siiii_param_0+80];
	ld.param.u64 	%rd33, [_Z6worker12KMeansData_siiii_param_0+72];
	ld.param.u64 	%rd34, [_Z6worker12KMeansData_siiii_param_0+64];
	ld.param.u32 	%r67, [_Z6worker12KMeansData_siiii_param_1];
	ld.param.u32 	%r68, [_Z6worker12KMeansData_siiii_param_2];
	ld.param.u32 	%r69, [_Z6worker12KMeansData_siiii_param_3];
	ld.param.u32 	%r70, [_Z6worker12KMeansData_siiii_param_4];
	cvta.to.global.u64 	%rd1, %rd34;
	cvta.to.global.u64 	%rd2, %rd33;
	cvta.to.global.u64 	%rd3, %rd32;
	cvta.to.global.u64 	%rd4, %rd31;
	cvta.to.global.u64 	%rd5, %rd30;
	cvta.to.global.u64 	%rd6, %rd29;
	cvta.to.global.u64 	%rd7, %rd28;
	cvta.to.global.u64 	%rd8, %rd27;
	mov.u32 	%r71, %tid.x;
	mov.u32 	%r72, %ctaid.x;
	mov.u32 	%r73, %ntid.x;
	mad.lo.s32 	%r1, %r72, %r73, %r71;
	setp.ge.s32 	%p1, %r1, %r70;
	@%p1 bra 	$L__BB0_59;
	mul.wide.s32 	%rd35, %r68, 4;
	{ // callseq 0, 0
	.param .b64 param0;
	st.param.b64 	[param0], %rd35;
	.param .b64 retval0;
	call.uni (retval0), 
	malloc, 
	(
	param0
	);
	ld.param.b64 	%rd36, [retval0];
	} // callseq 0
	{ // callseq 1, 0
	.param .b64 param0;
	st.param.b64 	[param0], %rd35;
	.param .b64 retval0;
	call.uni (retval0), 
	malloc, 
	(
	param0
	);
	ld.param.b64 	%rd37, [retval0];
	} // callseq 1
	{ // callseq 2, 0
	.param .b64 param0;
	st.param.b64 	[param0], %rd35;
	.param .b64 retval0;
	call.uni (retval0), 
	malloc, 
	(
	param0
	);
	ld.param.b64 	%rd38, [retval0];
	} // callseq 2
	setp.lt.s32 	%p2, %r68, 1;
	@%p2 bra 	$L__BB0_13;
	and.b32  	%r2, %r68, 7;
	setp.lt.u32 	%p3, %r68, 8;
	mov.b32 	%r151, 0;
	@%p3 bra 	$L__BB0_5;
	and.b32  	%r151, %r68, 2147483640;
	mov.b32 	%r167, 0;
$L__BB0_4:
	.pragma "nounroll";
	mul.wide.u32 	%rd39, %r167, 4;
	add.s64 	%rd40, %rd36, %rd39;
	mov.b32 	%r76, 0;
	st.u32 	[%rd40], %r76;
	add.s64 	%rd41, %rd37, %rd39;
	st.u32 	[%rd41], %r76;
	add.s64 	%rd42, %rd38, %rd39;
	st.u32 	[%rd42], %r76;
	st.u32 	[%rd40+4], %r76;
	st.u32 	[%rd41+4], %r76;
	st.u32 	[%rd42+4], %r76;
	st.u32 	[%rd40+8], %r76;
	st.u32 	[%rd41+8], %r76;
	st.u32 	[%rd42+8], %r76;
	st.u32 	[%rd40+12], %r76;
	st.u32 	[%rd41+12], %r76;
	st.u32 	[%rd42+12], %r76;
	st.u32 	[%rd40+16], %r76;
	st.u32 	[%rd41+16], %r76;
	st.u32 	[%rd42+16], %r76;
	st.u32 	[%rd40+20], %r76;
	st.u32 	[%rd41+20], %r76;
	st.u32 	[%rd42+20], %r76;
	st.u32 	[%rd40+24], %r76;
	st.u32 	[%rd41+24], %r76;
	st.u32 	[%rd42+24], %r76;
	st.u32 	[%rd40+28], %r76;
	st.u32 	[%rd41+28], %r76;
	st.u32 	[%rd42+28], %r76;
	add.s32 	%r167, %r167, 8;
	setp.eq.s32 	%p4, %r167, %r151;
	@%p4 bra 	$L__BB0_5;
	bra.uni 	$L__BB0_4;
$L__BB0_5:
	setp.eq.s32 	%p5, %r2, 0;
	@%p5 bra 	$L__BB0_13;
	and.b32  	%r5, %r68, 3;
	setp.lt.u32 	%p6, %r2, 4;
	@%p6 bra 	$L__BB0_8;
	mul.wide.u32 	%rd43, %r151, 4;
	add.s64 	%rd44, %rd36, %rd43;
	mov.b32 	%r77, 0;
	st.u32 	[%rd44], %r77;
	add.s64 	%rd45, %rd37, %rd43;
	st.u32 	[%rd45], %r77;
	add.s64 	%rd46, %rd38, %rd43;
	st.u32 	[%rd46], %r77;
	st.u32 	[%rd44+4], %r77;
	st.u32 	[%rd45+4], %r77;
	st.u32 	[%rd46+4], %r77;
	st.u32 	[%rd44+8], %r77;
	st.u32 	[%rd45+8], %r77;
	st.u32 	[%rd46+8], %r77;
	st.u32 	[%rd44+12], %r77;
	st.u32 	[%rd45+12], %r77;
	st.u32 	[%rd46+12], %r77;
	add.s32 	%r151, %r151, 4;
$L__BB0_8:
	setp.eq.s32 	%p7, %r5, 0;
	@%p7 bra 	$L__BB0_13;
	setp.eq.s32 	%p8, %r5, 1;
	@%p8 bra 	$L__BB0_11;
	mul.wide.u32 	%rd47, %r151, 4;
	add.s64 	%rd48, %rd36, %rd47;
	mov.b32 	%r78, 0;
	st.u32 	[%rd48], %r78;
	add.s64 	%rd49, %rd37, %rd47;
	st.u32 	[%rd49], %r78;
	add.s64 	%rd50, %rd38, %rd47;
	st.u32 	[%rd50], %r78;
	st.u32 	[%rd48+4], %r78;
	st.u32 	[%rd49+4], %r78;
	st.u32 	[%rd50+4], %r78;
	add.s32 	%r151, %r151, 2;
$L__BB0_11:
	and.b32  	%r79, %r68, 1;
	setp.eq.b32 	%p9, %r79, 1;
	not.pred 	%p10, %p9;
	@%p10 bra 	$L__BB0_13;
	mul.wide.u32 	%rd51, %r151, 4;
	add.s64 	%rd52, %rd36, %rd51;
	mov.b32 	%r80, 0;
	st.u32 	[%rd52], %r80;
	add.s64 	%rd53, %rd37, %rd51;
	st.u32 	[%rd53], %r80;
	add.s64 	%rd54, %rd38, %rd51;
	st.u32 	[%rd54], %r80;
$L__BB0_13:
	setp.lt.s32 	%p11, %r69, 1;
	@%p11 bra 	$L__BB0_46;
	setp.lt.s32 	%p12, %r68, 1;
	@%p12 bra 	$L__BB0_30;
	and.b32  	%r10, %r68, 7;
	add.s32 	%r11, %r10, -1;
	and.b32  	%r12, %r68, 3;
	and.b32  	%r13, %r68, 2147483640;
	and.b32  	%r14, %r68, 1;
	add.s64 	%rd12, %rd4, 16;
	mov.b32 	%r154, 0;
$L__BB0_16:
	mad.lo.s32 	%r16, %r154, %r70, %r1;
	setp.ge.s32 	%p22, %r16, %r67;
	@%p22 bra 	$L__BB0_29;
	setp.lt.u32 	%p23, %r68, 8;
	mul.wide.s32 	%rd75, %r16, 4;
	add.s64 	%rd76, %rd1, %rd75;
	ld.global.f32 	%f1, [%rd76];
	add.s64 	%rd77, %rd2, %rd75;
	ld.global.f32 	%f2, [%rd77];
	mov.f32 	%f178, 0f7F7FFFEE;
	mov.b32 	%r166, -1;
	mov.b32 	%r161, 0;
	@%p23 bra 	$L__BB0_20;
	add.s64 	%rd157, %rd5, 16;
	mov.f32 	%f178, 0f7F7FFFEE;
	mov.b32 	%r166, -1;
	mov.b32 	%r155, 0;
	mov.u64 	%rd158, %rd12;
$L__BB0_19:
	.pragma "nounroll";
	ld.global.f32 	%f42, [%rd158+-16];
	sub.f32 	%f43, %f1, %f42;
	ld.global.f32 	%f44, [%rd157+-16];
	sub.f32 	%f45, %f2, %f44;
	mul.f32 	%f46, %f45, %f45;
	fma.rn.f32 	%f47, %f43, %f43, %f46;
	setp.lt.f32 	%p24, %f47, %f178;
	selp.f32 	%f48, %f47, %f178, %p24;
	selp.b32 	%r105, %r155, %r166, %p24;
	ld.global.f32 	%f49, [%rd158+-12];
	sub.f32 	%f50, %f1, %f49;
	ld.global.f32 	%f51, [%rd157+-12];
	sub.f32 	%f52, %f2, %f51;
	mul.f32 	%f53, %f52, %f52;
	fma.rn.f32 	%f54, %f50, %f50, %f53;
	setp.lt.f32 	%p25, %f54, %f48;
	selp.f32 	%f55, %f54, %f48, %p25;
	add.s32 	%r106, %r155, 1;
	selp.b32 	%r107, %r106, %r105, %p25;
	ld.global.f32 	%f56, [%rd158+-8];
	sub.f32 	%f57, %f1, %f56;
	ld.global.f32 	%f58, [%rd157+-8];
	sub.f32 	%f59, %f2, %f58;
	mul.f32 	%f60, %f59, %f59;
	fma.rn.f32 	%f61, %f57, %f57, %f60;
	setp.lt.f32 	%p26, %f61, %f55;
	selp.f32 	%f62, %f61, %f55, %p26;
	add.s32 	%r108, %r155, 2;
	selp.b32 	%r109, %r108, %r107, %p26;
	ld.global.f32 	%f63, [%rd158+-4];
	sub.f32 	%f64, %f1, %f63;
	ld.global.f32 	%f65, [%rd157+-4];
	sub.f32 	%f66, %f2, %f65;
	mul.f32 	%f67, %f66, %f66;
	fma.rn.f32 	%f68, %f64, %f64, %f67;
	setp.lt.f32 	%p27, %f68, %f62;
	selp.f32 	%f69, %f68, %f62, %p27;
	add.s32 	%r110, %r155, 3;
	selp.b32 	%r111, %r110, %r109, %p27;
	ld.global.f32 	%f70, [%rd158];
	sub.f32 	%f71, %f1, %f70;
	ld.global.f32 	%f72, [%rd157];
	sub.f32 	%f73, %f2, %f72;
	mul.f32 	%f74, %f73, %f73;
	fma.rn.f32 	%f75, %f71, %f71, %f74;
	setp.lt.f32 	%p28, %f75, %f69;
	selp.f32 	%f76, %f75, %f69, %p28;
	add.s32 	%r112, %r155, 4;
	selp.b32 	%r113, %r112, %r111, %p28;
	ld.global.f32 	%f77, [%rd158+4];
	sub.f32 	%f78, %f1, %f77;
	ld.global.f32 	%f79, [%rd157+4];
	sub.f32 	%f80, %f2, %f79;
	mul.f32 	%f81, %f80, %f80;
	fma.rn.f32 	%f82, %f78, %f78, %f81;
	setp.lt.f32 	%p29, %f82, %f76;
	selp.f32 	%f83, %f82, %f76, %p29;
	add.s32 	%r114, %r155, 5;
	selp.b32 	%r115, %r114, %r113, %p29;
	ld.global.f32 	%f84, [%rd158+8];
	sub.f32 	%f85, %f1, %f84;
	ld.global.f32 	%f86, [%rd157+8];
	sub.f32 	%f87, %f2, %f86;
	mul.f32 	%f88, %f87, %f87;
	fma.rn.f32 	%f89, %f85, %f85, %f88;
	setp.lt.f32 	%p30, %f89, %f83;
	selp.f32 	%f90, %f89, %f83, %p30;
	add.s32 	%r116, %r155, 6;
	selp.b32 	%r117, %r116, %r115, %p30;
	ld.global.f32 	%f91, [%rd158+12];
	sub.f32 	%f92, %f1, %f91;
	ld.global.f32 	%f93, [%rd157+12];
	sub.f32 	%f94, %f2, %f93;
	mul.f32 	%f95, %f94, %f94;
	fma.rn.f32 	%f96, %f92, %f92, %f95;
	setp.lt.f32 	%p31, %f96, %f90;
	selp.f32 	%f178, %f96, %f90, %p31;
	add.s32 	%r118, %r155, 7;
	selp.b32 	%r166, %r118, %r117, %p31;
	add.s64 	%rd158, %rd158, 32;
	add.s64 	%rd157, %rd157, 32;
	add.s32 	%r155, %r155, 8;
	setp.eq.s32 	%p32, %r155, %r13;
	mov.u32 	%r161, %r13;
	@%p32 bra 	$L__BB0_20;
	bra.uni 	$L__BB0_19;
$L__BB0_20:
	setp.eq.s32 	%p33, %r10, 0;
	@%p33 bra 	$L__BB0_28;
	setp.lt.u32 	%p34, %r11, 3;
	@%p34 bra 	$L__BB0_23;
	mul.wide.u32 	%rd78, %r161, 4;
	add.s64 	%rd79, %rd4, %rd78;
	ld.global.f32 	%f97, [%rd79];
	sub.f32 	%f98, %f1, %f97;
	add.s64 	%rd80, %rd5, %rd78;
	ld.global.f32 	%f99, [%rd80];
	sub.f32 	%f100, %f2, %f99;
	mul.f32 	%f101, %f100, %f100;
	fma.rn.f32 	%f102, %f98, %f98, %f101;
	setp.lt.f32 	%p35, %f102, %f178;
	selp.f32 	%f103, %f102, %f178, %p35;
	selp.b32 	%r120, %r161, %r166, %p35;
	add.s32 	%r121, %r161, 1;
	ld.global.f32 	%f104, [%rd79+4];
	sub.f32 	%f105, %f1, %f104;
	ld.global.f32 	%f106, [%rd80+4];
	sub.f32 	%f107, %f2, %f106;
	mul.f32 	%f108, %f107, %f107;
	fma.rn.f32 	%f109, %f105, %f105, %f108;
	setp.lt.f32 	%p36, %f109, %f103;
	selp.f32 	%f110, %f109, %f103, %p36;
	selp.b32 	%r122, %r121, %r120, %p36;
	add.s32 	%r123, %r161, 2;
	ld.global.f32 	%f111, [%rd79+8];
	sub.f32 	%f112, %f1, %f111;
	ld.global.f32 	%f113, [%rd80+8];
	sub.f32 	%f114, %f2, %f113;
	mul.f32 	%f115, %f114, %f114;
	fma.rn.f32 	%f116, %f112, %f112, %f115;
	setp.lt.f32 	%p37, %f116, %f110;
	selp.f32 	%f117, %f116, %f110, %p37;
	selp.b32 	%r124, %r123, %r122, %p37;
	add.s32 	%r125, %r161, 3;
	ld.global.f32 	%f118, [%rd79+12];
	sub.f32 	%f119, %f1, %f118;
	ld.global.f32 	%f120, [%rd80+12];
	sub.f32 	%f121, %f2, %f120;
	mul.f32 	%f122, %f121, %f121;
	fma.rn.f32 	%f123, %f119, %f119, %f122;
	setp.lt.f32 	%p38, %f123, %f117;
	selp.f32 	%f178, %f123, %f117, %p38;
	selp.b32 	%r166, %r125, %r124, %p38;
	add.s32 	%r161, %r161, 4;
$L__BB0_23:
	setp.eq.s32 	%p39, %r12, 0;
	@%p39 bra 	$L__BB0_28;
	setp.eq.s32 	%p40, %r12, 1;
	@%p40 bra 	$L__BB0_26;
	mul.wide.u32 	%rd81, %r161, 4;
	add.s64 	%rd82, %rd4, %rd81;
	ld.global.f32 	%f124, [%rd82];
	sub.f32 	%f125, %f1, %f124;
	add.s64 	%rd83, %rd5, %rd81;
	ld.global.f32 	%f126, [%rd83];
	sub.f32 	%f127, %f2, %f126;
	mul.f32 	%f128, %f127, %f127;
	fma.rn.f32 	%f129, %f125, %f125, %f128;
	setp.lt.f32 	%p41, %f129, %f178;
	selp.f32 	%f130, %f129, %f178, %p41;
	selp.b32 	%r127, %r161, %r166, %p41;
	add.s32 	%r128, %r161, 1;
	ld.global.f32 	%f131, [%rd82+4];
	sub.f32 	%f132, %f1, %f131;
	ld.global.f32 	%f133, [%rd83+4];
	sub.f32 	%f134, %f2, %f133;
	mul.f32 	%f135, %f134, %f134;
	fma.rn.f32 	%f136, %f132, %f132, %f135;
	setp.lt.f32 	%p42, %f136, %f130;
	selp.f32 	%f178, %f136, %f130, %p42;
	selp.b32 	%r166, %r128, %r127, %p42;
	add.s32 	%r161, %r161, 2;
$L__BB0_26:
	setp.eq.s32 	%p43, %r14, 0;
	@%p43 bra 	$L__BB0_28;
	mul.wide.u32 	%rd84, %r161, 4;
	add.s64 	%rd85, %rd4, %rd84;
	ld.global.f32 	%f137, [%rd85];
	sub.f32 	%f138, %f1, %f137;
	add.s64 	%rd86, %rd5, %rd84;
	ld.global.f32 	%f139, [%rd86];
	sub.f32 	%f140, %f2, %f139;
	mul.f32 	%f141, %f140, %f140;
	fma.rn.f32 	%f142, %f138, %f138, %f141;
	setp.lt.f32 	%p44, %f142, %f178;
	selp.b32 	%r166, %r161, %r166, %p44;
$L__BB0_28:
	mul.wide.s32 	%rd87, %r16, 4;
	add.s64 	%rd88, %rd3, %rd87;
	st.global.u32 	[%rd88], %r166;
	mul.wide.s32 	%rd89, %r166, 4;
	add.s64 	%rd90, %rd36, %rd89;
	ld.f32 	%f143, [%rd90];
	add.f32 	%f144, %f1, %f143;
	st.f32 	[%rd90], %f144;
	add.s64 	%rd91, %rd37, %rd89;
	ld.f32 	%f145, [%rd91];
	add.f32 	%f146, %f2, %f145;
	st.f32 	[%rd91], %f146;
	add.s64 	%rd92, %rd38, %rd89;
	ld.u32 	%r129, [%rd92];
	add.s32 	%r130, %r129, 1;
	st.u32 	[%rd92], %r130;
$L__BB0_29:
	add.s32 	%r154, %r154, 1;
	setp.eq.s32 	%p45, %r154, %r69;
	@%p45 bra 	$L__BB0_46;
	bra.uni 	$L__BB0_16;
$L__BB0_30:
	and.b32  	%r37, %r69, 3;
	setp.lt.u32 	%p13, %r69, 4;
	mov.b32 	%r168, 0;
	@%p13 bra 	$L__BB0_41;
	and.b32  	%r168, %r69, 2147483644;
	mov.b32 	%r171, 0;
$L__BB0_32:
	mad.lo.s32 	%r52, %r171, %r70, %r1;
	setp.ge.s32 	%p14, %r52, %r67;
	@%p14 bra 	$L__BB0_34;
	mul.wide.s32 	%rd55, %r52, 4;
	add.s64 	%rd56, %rd1, %rd55;
	add.s64 	%rd57, %rd2, %rd55;
	ld.global.f32 	%f10, [%rd57];
	ld.global.f32 	%f11, [%rd56];
	add.s64 	%rd58, %rd3, %rd55;
	mov.b32 	%r83, -1;
	st.global.u32 	[%rd58], %r83;
	ld.f32 	%f12, [%rd36+-4];
	add.f32 	%f13, %f11, %f12;
	st.f32 	[%rd36+-4], %f13;
	ld.f32 	%f14, [%rd37+-4];
	add.f32 	%f15, %f10, %f14;
	st.f32 	[%rd37+-4], %f15;
	ld.u32 	%r84, [%rd38+-4];
	add.s32 	%r85, %r84, 1;
	st.u32 	[%rd38+-4], %r85;
$L__BB0_34:
	add.s32 	%r53, %r52, %r70;
	setp.ge.s32 	%p15, %r53, %r67;
	@%p15 bra 	$L__BB0_36;
	mul.wide.s32 	%rd59, %r53, 4;
	add.s64 	%rd60, %rd1, %rd59;
	add.s64 	%rd61, %rd2, %rd59;
	ld.global.f32 	%f16, [%rd61];
	ld.global.f32 	%f17, [%rd60];
	add.s64 	%rd62, %rd3, %rd59;
	mov.b32 	%r86, -1;
	st.global.u32 	[%rd62], %r86;
	ld.f32 	%f18, [%rd36+-4];
	add.f32 	%f19, %f17, %f18;
	st.f32 	[%rd36+-4], %f19;
	ld.f32 	%f20, [%rd37+-4];
	add.f32 	%f21, %f16, %f20;
	st.f32 	[%rd37+-4], %f21;
	ld.u32 	%r87, [%rd38+-4];
	add.s32 	%r88, %r87, 1;
	st.u32 	[%rd38+-4], %r88;
$L__BB0_36:
	add.s32 	%r54, %r53, %r70;
	setp.ge.s32 	%p16, %r54, %r67;
	@%p16 bra 	$L__BB0_38;
	mul.wide.s32 	%rd63, %r54, 4;
	add.s64 	%rd64, %rd1, %rd63;
	add.s64 	%rd65, %rd2, %rd63;
	ld.global.f32 	%f22, [%rd65];
	ld.global.f32 	%f23, [%rd64];
	add.s64 	%rd66, %rd3, %rd63;
	mov.b32 	%r89, -1;
	st.global.u32 	[%rd66], %r89;
	ld.f32 	%f24, [%rd36+-4];
	add.f32 	%f25, %f23, %f24;
	st.f32 	[%rd36+-4], %f25;
	ld.f32 	%f26, [%rd37+-4];
	add.f32 	%f27, %f22, %f26;
	st.f32 	[%rd37+-4], %f27;
	ld.u32 	%r90, [%rd38+-4];
	add.s32 	%r91, %r90, 1;
	st.u32 	[%rd38+-4], %r91;
$L__BB0_38:
	add.s32 	%r55, %r54, %r70;
	setp.ge.s32 	%p17, %r55, %r67;
	@%p17 bra 	$L__BB0_40;
	mul.wide.s32 	%rd67, %r55, 4;
	add.s64 	%rd68, %rd1, %rd67;
	add.s64 	%rd69, %rd2, %rd67;
	ld.global.f32 	%f28, [%rd69];
	ld.global.f32 	%f29, [%rd68];
	add.s64 	%rd70, %rd3, %rd67;
	mov.b32 	%r92, -1;
	st.global.u32 	[%rd70], %r92;
	ld.f32 	%f30, [%rd36+-4];
	add.f32 	%f31, %f29, %f30;
	st.f32 	[%rd36+-4], %f31;
	ld.f32 	%f32, [%rd37+-4];
	add.f32 	%f33, %f28, %f32;
	st.f32 	[%rd37+-4], %f33;
	ld.u32 	%r93, [%rd38+-4];
	add.s32 	%r94, %r93, 1;
	st.u32 	[%rd38+-4], %r94;
$L__BB0_40:
	add.s32 	%r171, %r171, 4;
	setp.eq.s32 	%p18, %r171, %r168;
	@%p18 bra 	$L__BB0_41;
	bra.uni 	$L__BB0_32;
$L__BB0_41:
	setp.eq.s32 	%p19, %r37, 0;
	@%p19 bra 	$L__BB0_46;
	mov.b32 	%r170, 0;
$L__BB0_43:
	.pragma "nounroll";
	mad.lo.s32 	%r44, %r168, %r70, %r1;
	setp.ge.s32 	%p20, %r44, %r67;
	@%p20 bra 	$L__BB0_45;
	mul.wide.s32 	%rd71, %r44, 4;
	add.s64 	%rd72, %rd1, %rd71;
	add.s64 	%rd73, %rd2, %rd71;
	ld.global.f32 	%f34, [%rd73];
	ld.global.f32 	%f35, [%rd72];
	add.s64 	%rd74, %rd3, %rd71;
	mov.b32 	%r96, -1;
	st.global.u32 	[%rd74], %r96;
	ld.f32 	%f36, [%rd36+-4];
	add.f32 	%f37, %f35, %f36;
	st.f32 	[%rd36+-4], %f37;
	ld.f32 	%f38, [%rd37+-4];
	add.f32 	%f39, %f34, %f38;
	st.f32 	[%rd37+-4], %f39;
	ld.u32 	%r97, [%rd38+-4];
	add.s32 	%r98, %r97, 1;
	st.u32 	[%rd38+-4], %r98;
$L__BB0_45:
	add.s32 	%r168, %r168, 1;
	add.s32 	%r170, %r170, 1;
	setp.ne.s32 	%p21, %r170, %r37;
	@%p21 bra 	$L__BB0_43;
$L__BB0_46:
	setp.lt.s32 	%p46, %r68, 1;
	@%p46 bra 	$L__BB0_58;
	and.b32  	%r47, %r68, 7;
	setp.lt.u32 	%p47, %r68, 8;
	mov.b32 	%r174, 0;
	@%p47 bra 	$L__BB0_50;
	and.b32  	%r174, %r68, 2147483640;
	neg.s32 	%r173, %r174;
	shl.b32 	%r50, %r70, 3;
	add.s64 	%rd161, %rd36, 16;
	add.s64 	%rd160, %rd37, 16;
	add.s64 	%rd159, %rd38, 16;
	mov.u32 	%r172, %r1;
$L__BB0_49:
	.pragma "nounroll";
	ld.f32 	%f147, [%rd161+-16];
	mul.wide.s32 	%rd93, %r172, 4;
	add.s64 	%rd94, %rd6, %rd93;
	st.global.f32 	[%rd94], %f147;
	ld.f32 	%f148, [%rd160+-16];
	add.s64 	%rd95, %rd7, %rd93;
	st.global.f32 	[%rd95], %f148;
	ld.u32 	%r132, [%rd159+-16];
	add.s64 	%rd96, %rd8, %rd93;
	st.global.u32 	[%rd96], %r132;
	ld.f32 	%f149, [%rd161+-12];
	mul.wide.s32 	%rd97, %r70, 4;
	add.s64 	%rd98, %rd94, %rd97;
	st.global.f32 	[%rd98], %f149;
	ld.f32 	%f150, [%rd160+-12];
	add.s64 	%rd99, %rd95, %rd97;
	st.global.f32 	[%rd99], %f150;
	ld.u32 	%r133, [%rd159+-12];
	add.s64 	%rd100, %rd96, %rd97;
	st.global.u32 	[%rd100], %r133;
	ld.f32 	%f151, [%rd161+-8];
	add.s64 	%rd101, %rd98, %rd97;
	st.global.f32 	[%rd101], %f151;
	ld.f32 	%f152, [%rd160+-8];
	add.s64 	%rd102, %rd99, %rd97;
	st.global.f32 	[%rd102], %f152;
	ld.u32 	%r134, [%rd159+-8];
	add.s64 	%rd103, %rd100, %rd97;
	st.global.u32 	[%rd103], %r134;
	ld.f32 	%f153, [%rd161+-4];
	add.s64 	%rd104, %rd101, %rd97;
	st.global.f32 	[%rd104], %f153;
	ld.f32 	%f154, [%rd160+-4];
	add.s64 	%rd105, %rd102, %rd97;
	st.global.f32 	[%rd105], %f154;
	ld.u32 	%r135, [%rd159+-4];
	add.s64 	%rd106, %rd103, %rd97;
	st.global.u32 	[%rd106], %r135;
	ld.f32 	%f155, [%rd161];
	add.s64 	%rd107, %rd104, %rd97;
	st.global.f32 	[%rd107], %f155;
	ld.f32 	%f156, [%rd160];
	add.s64 	%rd108, %rd105, %rd97;
	st.global.f32 	[%rd108], %f156;
	ld.u32 	%r136, [%rd159];
	add.s64 	%rd109, %rd106, %rd97;
	st.global.u32 	[%rd109], %r136;
	ld.f32 	%f157, [%rd161+4];
	add.s64 	%rd110, %rd107, %rd97;
	st.global.f32 	[%rd110], %f157;
	ld.f32 	%f158, [%rd160+4];
	add.s64 	%rd111, %rd108, %rd97;
	st.global.f32 	[%rd111], %f158;
	ld.u32 	%r137, [%rd159+4];
	add.s64 	%rd112, %rd109, %rd97;
	st.global.u32 	[%rd112], %r137;
	ld.f32 	%f159, [%rd161+8];
	add.s64 	%rd113, %rd110, %rd97;
	st.global.f32 	[%rd113], %f159;
	ld.f32 	%f160, [%rd160+8];
	add.s64 	%rd114, %rd111, %rd97;
	st.global.f32 	[%rd114], %f160;
	ld.u32 	%r138, [%rd159+8];
	add.s64 	%rd115, %rd112, %rd97;
	st.global.u32 	[%rd115], %r138;
	ld.f32 	%f161, [%rd161+12];
	add.s64 	%rd116, %rd113, %rd97;
	st.global.f32 	[%rd116], %f161;
	ld.f32 	%f162, [%rd160+12];
	add.s64 	%rd117, %rd114, %rd97;
	st.global.f32 	[%rd117], %f162;
	ld.u32 	%r139, [%rd159+12];
	add.s64 	%rd118, %rd115, %rd97;
	st.global.u32 	[%rd118], %r139;
	add.s32 	%r173, %r173, 8;
	add.s32 	%r172, %r172, %r50;
	add.s64 	%rd161, %rd161, 32;
	add.s64 	%rd160, %rd160, 32;
	add.s64 	%rd159, %rd159, 32;
	setp.ne.s32 	%p48, %r173, 0;
	@%p48 bra 	$L__BB0_49;
$L__BB0_50:
	setp.eq.s32 	%p49, %r47, 0;
	@%p49 bra 	$L__BB0_58;
	and.b32  	%r62, %r68, 3;
	setp.lt.u32 	%p50, %r47, 4;
	@%p50 bra 	$L__BB0_53;
	mul.wide.u32 	%rd119, %r174, 4;
	add.s64 	%rd120, %rd36, %rd119;
	ld.f32 	%f163, [%rd120];
	mad.lo.s32 	%r140, %r174, %r70, %r1;
	mul.wide.s32 	%rd121, %r140, 4;
	add.s64 	%rd122, %rd6, %rd121;
	st.global.f32 	[%rd122], %f163;
	add.s64 	%rd123, %rd37, %rd119;
	ld.f32 	%f164, [%rd123];
	add.s64 	%rd124, %rd7, %rd121;
	st.global.f32 	[%rd124], %f164;
	add.s64 	%rd125, %rd38, %rd119;
	ld.u32 	%r141, [%rd125];
	add.s64 	%rd126, %rd8, %rd121;
	st.global.u32 	[%rd126], %r141;
	ld.f32 	%f165, [%rd120+4];
	mul.wide.s32 	%rd127, %r70, 4;
	add.s64 	%rd128, %rd122, %rd127;
	st.global.f32 	[%rd128], %f165;
	ld.f32 	%f166, [%rd123+4];
	add.s64 	%rd129, %rd124, %rd127;
	st.global.f32 	[%rd129], %f166;
	ld.u32 	%r142, [%rd125+4];
	add.s64 	%rd130, %rd126, %rd127;
	st.global.u32 	[%rd130], %r142;
	ld.f32 	%f167, [%rd120+8];
	add.s64 	%rd131, %rd128, %rd127;
	st.global.f32 	[%rd131], %f167;
	ld.f32 	%f168, [%rd123+8];
	add.s64 	%rd132, %rd129, %rd127;
	st.global.f32 	[%rd132], %f168;
	ld.u32 	%r143, [%rd125+8];
	add.s64 	%rd133, %rd130, %rd127;
	st.global.u32 	[%rd133], %r143;
	ld.f32 	%f169, [%rd120+12];
	add.s64 	%rd134, %rd131, %rd127;
	st.global.f32 	[%rd134], %f169;
	ld.f32 	%f170, [%rd123+12];
	add.s64 	%rd135, %rd132, %rd127;
	st.global.f32 	[%rd135], %f170;
	ld.u32 	%r144, [%rd125+12];
	add.s64 	%rd136, %rd133, %rd127;
	st.global.u32 	[%rd136], %r144;
	add.s32 	%r174, %r174, 4;
$L__BB0_53:
	setp.eq.s32 	%p51, %r62, 0;
	@%p51 bra 	$L__BB0_58;
	setp.eq.s32 	%p52, %r62, 1;
	@%p52 bra 	$L__BB0_56;
	mul.wide.u32 	%rd137, %r174, 4;
	add.s64 	%rd138, %rd36, %rd137;
	ld.f32 	%f171, [%rd138];
	mad.lo.s32 	%r145, %r174, %r70, %r1;
	mul.wide.s32 	%rd139, %r145, 4;
	add.s64 	%rd140, %rd6, %rd139;
	st.global.f32 	[%rd140], %f171;
	add.s64 	%rd141, %rd37, %rd137;
	ld.f32 	%f172, [%rd141];
	add.s64 	%rd142, %rd7, %rd139;
	st.global.f32 	[%rd142], %f172;
	add.s64 	%rd143, %rd38, %rd137;
	ld.u32 	%r146, [%rd143];
	add.s64 	%rd144, %rd8, %rd139;
	st.global.u32 	[%rd144], %r146;
	ld.f32 	%f173, [%rd138+4];
	mul.wide.s32 	%rd145, %r70, 4;
	add.s64 	%rd146, %rd140, %rd145;
	st.global.f32 	[%rd146], %f173;
	ld.f32 	%f174, [%rd141+4];
	add.s64 	%rd147, %rd142, %rd145;
	st.global.f32 	[%rd147], %f174;
	ld.u32 	%r147, [%rd143+4];
	add.s64 	%rd148, %rd144, %rd145;
	st.global.u32 	[%rd148], %r147;
	add.s32 	%r174, %r174, 2;
$L__BB0_56:
	and.b32  	%r148, %r68, 1;
	setp.eq.b32 	%p53, %r148, 1;
	not.pred 	%p54, %p53;
	@%p54 bra 	$L__BB0_58;
	mul.wide.u32 	%rd149, %r174, 4;
	add.s64 	%rd150, %rd36, %rd149;
	ld.f32 	%f175, [%rd150];
	mad.lo.s32 	%r149, %r174, %r70, %r1;
	mul.wide.s32 	%rd151, %r149, 4;
	add.s64 	%rd152, %rd6, %rd151;
	st.global.f32 	[%rd152], %f175;
	add.s64 	%rd153, %rd37, %rd149;
	ld.f32 	%f176, [%rd153];
	add.s64 	%rd154, %rd7, %rd151;
	st.global.f32 	[%rd154], %f176;
	add.s64 	%rd155, %rd38, %rd149;
	ld.u32 	%r150, [%rd155];
	add.s64 	%rd156, %rd8, %rd151;
	st.global.u32 	[%rd156], %r150;
$L__BB0_58:
	{ // callseq 3, 0
	.param .b64 param0;
	st.param.b64 	[param0], %rd36;
	call.uni 
	free, 
	(
	param0
	);
	} // callseq 3
	{ // callseq 4, 0
	.param .b64 param0;
	st.param.b64 	[param0], %rd37;
	call.uni 
	free, 
	(
	param0
	);
	} // callseq 4
	{ // callseq 5, 0
	.param .b64 param0;
	st.param.b64 	[param0], %rd38;
	call.uni 
	free, 
	(
	param0
	);
	} // callseq 5
$L__BB0_59:
	ret;

}


// ===== COMPILED SASS (sm_100) =====

	.target	sm_100

	.elftype	@"ET_EXEC"


//--------------------- .note.nv.tkinfo           --------------------------
	.section	.note.nv.tkinfo,"",@"SHT_NOTE"
	.sectionflags	@"SHF_NOTE_NV_TKINFO"
	.tkinfo
        /*0018*/ 	.word	0x00000002
        /*0030*/ 	.string	""
        /*0030*/ 	.string	"ptxas"
        /*0030*/ 	.string	"Cuda compilation tools, release 13.0, V13.0.88"
        /*0030*/ 	.string	"Build cuda_13.0.r13.0/compiler.36424714_0"
        /*0030*/ 	.string	"-arch sm_100 -m 64 "



//--------------------- .note.nv.cuinfo           --------------------------
	.section	.note.nv.cuinfo,"",@"SHT_NOTE"
	.sectionflags	@"SHF_NOTE_NV_CUINFO"
        /*0018*/ 	.short	0x0002
        /*001a*/ 	.short	0x0064
        /*001c*/ 	.short	0x0082
	.zero		2


//--------------------- .nv.info                  --------------------------
	.section	.nv.info,"",@"SHT_CUDA_INFO"
	.align	4


	//----- nvinfo : EIATTR_REGCOUNT
	.align		4
        /*0000*/ 	.byte	0x04, 0x2f
        /*0002*/ 	.short	(.L_1 - .L_0)
	.align		4
.L_0:
        /*0004*/ 	.word	index@(_Z6worker12KMeansData_siiii)
        /*0008*/ 	.word	0x00000025


	//----- nvinfo : EIATTR_FRAME_SIZE
	.align		4
.L_1:
        /*000c*/ 	.byte	0x04, 0x11
        /*000e*/ 	.short	(.L_3 - .L_2)
	.align		4
.L_2:
        /*0010*/ 	.word	index@(_Z6worker12KMeansData_siiii)
        /*0014*/ 	.word	0x00000000


	//----- nvinfo : EIATTR_MIN_STACK_SIZE
	.align		4
.L_3:
        /*0018*/ 	.byte	0x04, 0x12
        /*001a*/ 	.short	(.L_5 - .L_4)
	.align		4
.L_4:
        /*001c*/ 	.word	index@(_Z6worker12KMeansData_siiii)
        /*0020*/ 	.word	0x00000000
.L_5:


//--------------------- .nv.compat                --------------------------
	.section	.nv.compat,"",@"SHT_CUDA_COMPAT_INFO"
	.align	4
        /*0000*/ 	.byte	0x02, 0x09, 0x00, 0x00, 0x02, 0x02, 0x01, 0x00, 0x02, 0x05, 0x05, 0x00, 0x03, 0x07, 0x01, 0x01
        /*0010*/ 	.byte	0x02, 0x03, 0x00, 0x00, 0x02, 0x06, 0x01, 0x00, 0x04, 0x0b, 0x08, 0x00, 0x09, 0x00, 0x00, 0x00
        /*0020*/ 	.byte	0x00, 0x00, 0x00, 0x00


//--------------------- .nv.info._Z6worker12KMeansData_siiii --------------------------
	.section	.nv.info._Z6worker12KMeansData_siiii,"",@"SHT_CUDA_INFO"
	.sectionflags	@""
	.align	4


	//----- nvinfo : EIATTR_CUDA_API_VERSION
	.align		4
        /*0000*/ 	.byte	0x04, 0x37
        /*0002*/ 	.short	(.L_7 - .L_6)
.L_6:
        /*0004*/ 	.word	0x00000082


	//----- nvinfo : EIATTR_KPARAM_INFO
	.align		4
.L_7:
        /*0008*/ 	.byte	0x04, 0x17
        /*000a*/ 	.short	(.L_9 - .L_8)
.L_8:
        /*000c*/ 	.word	0x00000000
        /*0010*/ 	.short	0x0004
        /*0012*/ 	.short	0x008c
        /*0014*/ 	.byte	0x00, 0xf0, 0x11, 0x00


	//----- nvinfo : EIATTR_KPARAM_INFO
	.align		4
.L_9:
        /*0018*/ 	.byte	0x04, 0x17
        /*001a*/ 	.short	(.L_11 - .L_10)
.L_10:
        /*001c*/ 	.word	0x00000000
        /*0020*/ 	.short	0x0003
        /*0022*/ 	.short	0x0088
        /*0024*/ 	.byte	0x00, 0xf0, 0x11, 0x00


	//----- nvinfo : EIATTR_KPARAM_INFO
	.align		4
.L_11:
        /*0028*/ 	.byte	0x04, 0x17
        /*002a*/ 	.short	(.L_13 - .L_12)
.L_12:
        /*002c*/ 	.word	0x00000000
        /*0030*/ 	.short	0x0002
        /*0032*/ 	.short	0x0084
        /*0034*/ 	.byte	0x00, 0xf0, 0x11, 0x00


	//----- nvinfo : EIATTR_KPARAM_INFO
	.align		4
.L_13:
        /*0038*/ 	.byte	0x04, 0x17
        /*003a*/ 	.short	(.L_15 - .L_14)
.L_14:
        /*003c*/ 	.word	0x00000000
        /*0040*/ 	.short	0x0001
        /*0042*/ 	.short	0x0080
        /*0044*/ 	.byte	0x00, 0xf0, 0x11, 0x00


	//----- nvinfo : EIATTR_KPARAM_INFO
	.align		4
.L_15:
        /*0048*/ 	.byte	0x04, 0x17
        /*004a*/ 	.short	(.L_17 - .L_16)
.L_16:
        /*004c*/ 	.word	0x00000000
        /*0050*/ 	.short	0x0000
        /*0052*/ 	.short	0x0000
        /*0054*/ 	.byte	0x00, 0xf0, 0x01, 0x02


	//----- nvinfo : EIATTR_SPARSE_MMA_MASK
	.align		4
.L_17:
        /*0058*/ 	.byte	0x03, 0x50
        /*005a*/ 	.short	0x0000


	//----- nvinfo : EIATTR_MAXREG_COUNT
	.align		4
        /*005c*/ 	.byte	0x03, 0x1b
        /*005e*/ 	.short	0x00ff


	//----- nvinfo : EIATTR_EXTERNS
	.align		4
        /*0060*/ 	.byte	0x04, 0x0f
        /*0062*/ 	.short	(.L_19 - .L_18)


	//   ....[0]....
	.align		4
.L_18:
        /*0064*/ 	.word	index@(malloc)


	//   ....[1]....
	.align		4
        /*0068*/ 	.word	index@(free)


	//----- nvinfo : EIATTR_MERCURY_ISA_VERSION
	.align		4
.L_19:
        /*006c*/ 	.byte	0x03, 0x5f
        /*006e*/ 	.short	0x0101


	//----- nvinfo : EIATTR_VRC_CTA_INIT_COUNT
	.align		4
        /*0070*/ 	.byte	0x02, 0x4a
	.zero		1
	.zero		1


	//----- nvinfo : EIATTR_SYSCALL_OFFSETS
	.align		4
        /*0074*/ 	.byte	0x04, 0x46
        /*0076*/ 	.short	(.L_21 - .L_20)


	//   ....[0]....
.L_20:
        /*0078*/ 	.word	0x00000120


	//   ....[1]....
        /*007c*/ 	.word	0x000001d0


	//   ....[2]....
        /*0080*/ 	.word	0x00000280


	//   ....[3]....
        /*0084*/ 	.word	0x00003f90


	//   ....[4]....
        /*0088*/ 	.word	0x00003fe0


	//   ....[5]....
        /*008c*/ 	.word	0x00004030


	//----- nvinfo : EIATTR_EXIT_INSTR_OFFSETS
	.align		4
.L_21:
        /*0090*/ 	.byte	0x04, 0x1c
        /*0092*/ 	.short	(.L_23 - .L_22)


	//   ....[0]....
.L_22:
        /*0094*/ 	.word	0x00000070


	//   ....[1]....
        /*0098*/ 	.word	0x00004040


	//----- nvinfo : EIATTR_CRS_STACK_SIZE
	.align		4
.L_23:
        /*009c*/ 	.byte	0x04, 0x1e
        /*009e*/ 	.short	(.L_25 - .L_24)
.L_24:
        /*00a0*/ 	.word	0x00000000


	//----- nvinfo : EIATTR_CBANK_PARAM_SIZE
	.align		4
.L_25:
        /*00a4*/ 	.byte	0x03, 0x19
        /*00a6*/ 	.short	0x0090


	//----- nvinfo : EIATTR_PARAM_CBANK
	.align		4
        /*00a8*/ 	.byte	0x04, 0x0a
        /*00aa*/ 	.short	(.L_27 - .L_26)
	.align		4
.L_26:
        /*00ac*/ 	.word	index@(.nv.constant0._Z6worker12KMeansData_siiii)
        /*00b0*/ 	.short	0x0380
        /*00b2*/ 	.short	0x0090


	//----- nvinfo : EIATTR_SW_WAR
	.align		4
.L_27:
        /*00b4*/ 	.byte	0x04, 0x36
        /*00b6*/ 	.short	(.L_29 - .L_28)
.L_28:
        /*00b8*/ 	.word	0x00000008
.L_29:


//--------------------- .nv.callgraph             --------------------------
	.section	.nv.callgraph,"",@"SHT_CUDA_CALLGRAPH"
	.align	4
	.sectionentsize	8
	.align		4
        /*0000*/ 	.word	0x00000000
	.align		4
        /*0004*/ 	.word	0xffffffff
	.align		4
        /*0008*/ 	.word	index@(_Z6worker12KMeansData_siiii)
	.align		4
        /*000c*/ 	.word	index@(free)
	.align		4
        /*0010*/ 	.word	index@(_Z6worker12KMeansData_siiii)
	.align		4
        /*0014*/ 	.word	index@(malloc)
	.align		4
        /*0018*/ 	.word	0x00000000
	.align		4
        /*001c*/ 	.word	0xfffffffe
	.align		4
        /*0020*/ 	.word	0x00000000
	.align		4
        /*0024*/ 	.word	0xfffffffd
	.align		4
        /*0028*/ 	.word	0x00000000
	.align		4
        /*002c*/ 	.word	0xfffffffc


//--------------------- .nv.constant4             --------------------------
	.section	.nv.constant4,"a",@progbits
	.align	8
	.align		8
.nv.constant4:
        /*0000*/ 	.dword	malloc
	.align		8
        /*0008*/ 	.dword	free


//--------------------- .text._Z6worker12KMeansData_siiii --------------------------
	.section	.text._Z6worker12KMeansData_siiii,"ax",@progbits
	.align	128
        .global         _Z6worker12KMeansData_siiii
        .type           _Z6worker12KMeansData_siiii,@function
        .size           _Z6worker12KMeansData_siiii,(.L_x_38 - _Z6worker12KMeansData_siiii)
        .other          _Z6worker12KMeansData_siiii,@"STO_CUDA_ENTRY STV_DEFAULT"
_Z6worker12KMeansData_siiii:
.text._Z6worker12KMeansData_siiii:
[----:B------:R-:W0:Y:S01]  /*0000*/  LDC R1, c[0x0][0x37c] ;  /* 0x0000df00ff017b82 */ /* 0x000e220000000800 */
[----:B------:R-:W1:Y:S07]  /*0010*/  S2R R2, SR_TID.X ;  /* 0x0000000000027919 */ /* 0x000e6e0000002100 */
[----:B------:R-:W1:Y:S01]  /*0020*/  S2UR UR4, SR_CTAID.X ;  /* 0x00000000000479c3 */ /* 0x000e620000002500 */
[----:B------:R-:W2:Y:S07]  /*0030*/  LDCU UR5, c[0x0][0x40c] ;  /* 0x00008180ff0577ac */ /* 0x000eae0008000800 */
[----:B------:R-:W1:Y:S02]  /*0040*/  LDC R3, c[0x0][0x360] ;  /* 0x0000d800ff037b82 */ /* 0x000e640000000800 */
[----:B-1----:R-:W-:-:S05]  /*0050*/  IMAD R2, R3, UR4, R2 ;  /* 0x0000000403027c24 */ /* 0x002fca000f8e0202 */
[----:B--2---:R-:W-:-:S13]  /*0060*/  ISETP.GE.AND P0, PT, R2, UR5, PT ;  /* 0x0000000502007c0c */ /* 0x004fda000bf06270 */
[----:B0-----:R-:W-:Y:S05]  /*0070*/  @P0 EXIT ;  /* 0x000000000000094d */ /* 0x001fea0003800000 */
[----:B------:R-:W0:Y:S01]  /*0080*/  LDCU UR36, c[0x0][0x404] ;  /* 0x00008080ff2477ac */ /* 0x000e220008000800 */
[----:B------:R-:W-:-:S04]  /*0090*/  MOV R16, 0x0 ;  /* 0x0000000000107802 */ /* 0x000fc80000000f00 */
[----:B------:R1:W2:Y:S01]  /*00a0*/  LDC.64 R6, c[0x4][R16] ;  /* 0x0100000010067b82 */ /* 0x0002a20000000a00 */
[----:B0-----:R-:W-:-:S06]  /*00b0*/  UIMAD.WIDE UR36, UR36, 0x4, URZ ;  /* 0x00000004242478a5 */ /* 0x001fcc000f8e02ff */
[----:B------:R-:W-:Y:S02]  /*00c0*/  IMAD.U32 R9, RZ, RZ, UR37 ;  /* 0x00000025ff097e24 */ /* 0x000fe4000f8e00ff */
[----:B------:R-:W-:Y:S02]  /*00d0*/  IMAD.U32 R5, RZ, RZ, UR37 ;  /* 0x00000025ff057e24 */ /* 0x000fe4000f8e00ff */
[----:B------:R-:W-:Y:S02]  /*00e0*/  IMAD.U32 R4, RZ, RZ, UR36 ;  /* 0x00000024ff047e24 */ /* 0x000fe4000f8e00ff */
[----:B------:R-:W-:Y:S02]  /*00f0*/  IMAD.U32 R8, RZ, RZ, UR36 ;  /* 0x00000024ff087e24 */ /* 0x000fe4000f8e00ff */
[----:B-1----:R-:W-:-:S07]  /*0100*/  IMAD.MOV.U32 R5, RZ, RZ, R9 ;  /* 0x000000ffff057224 */ /* 0x002fce00078e0009 */
[----:B------:R-:W-:-:S07]  /*0110*/  LEPC R20, `(.L_x_0) ;  /* 0x000000001014794e */ /* 0x000fce0000000000 */
[----:B--2---:R-:W-:Y:S05]  /*0120*/  CALL.ABS.NOINC R6 ;  /* 0x0000000006007343 */ /* 0x004fea0003c00000 */
.L_x_0:
[----:B------:R0:W1:Y:S01]  /*0130*/  LDC.64 R6, c[0x4][R16] ;  /* 0x0100000010067b82 */ /* 0x0000620000000a00 */
[----:B------:R-:W-:Y:S02]  /*0140*/  IMAD.U32 R8, RZ, RZ, UR36 ;  /* 0x00000024ff087e24 */ /* 0x000fe4000f8e00ff */
[----:B------:R-:W-:Y:S02]  /*0150*/  IMAD.U32 R11, RZ, RZ, UR37 ;  /* 0x00000025ff0b7e24 */ /* 0x000fe4000f8e00ff */
[----:B------:R-:W-:Y:S02]  /*0160*/  IMAD.MOV.U32 R22, RZ, RZ, R4 ;  /* 0x000000ffff167224 */ /* 0x000fe400078e0004 */
[----:B------:R-:W-:Y:S02]  /*0170*/  IMAD.MOV.U32 R23, RZ, RZ, R5 ;  /* 0x000000ffff177224 */ /* 0x000fe400078e0005 */
[----:B------:R-:W-:Y:S02]  /*0180*/  IMAD.U32 R9, RZ, RZ, UR37 ;  /* 0x00000025ff097e24 */ /* 0x000fe4000f8e00ff */
[----:B------:R-:W-:-:S02]  /*0190*/  IMAD.U32 R10, RZ, RZ, UR36 ;  /* 0x00000024ff0a7e24 */ /* 0x000fc4000f8e00ff */
[----:B------:R-:W-:Y:S02]  /*01a0*/  IMAD.MOV.U32 R4, RZ, RZ, R8 ;  /* 0x000000ffff047224 */ /* 0x000fe400078e0008 */
[----:B0-----:R-:W-:-:S07]  /*01b0*/  IMAD.MOV.U32 R5, RZ, RZ, R11 ;  /* 0x000000ffff057224 */ /* 0x001fce00078e000b */
[----:B------:R-:W-:-:S07]  /*01c0*/  LEPC R20, `(.L_x_1) ;  /* 0x000000001014794e */ /* 0x000fce0000000000 */
[----:B-1----:R-:W-:Y:S05]  /*01d0*/  CALL.ABS.NOINC R6 ;  /* 0x0000000006007343 */ /* 0x002fea0003c00000 */
.L_x_1:
[----:B------:R-:W-:Y:S01]  /*01e0*/  IMAD.U32 R8, RZ, RZ, UR36 ;  /* 0x00000024ff087e24 */ /* 0x000fe2000f8e00ff */
[----:B------:R0:W1:Y:S01]  /*01f0*/  LDC.64 R6, c[0x4][R16] ;  /* 0x0100000010067b82 */ /* 0x0000620000000a00 */
[----:B------:R-:W-:Y:S02]  /*0200*/  IMAD.U32 R11, RZ, RZ, UR37 ;  /* 0x00000025ff0b7e24 */ /* 0x000fe4000f8e00ff */
[----:B------:R-:W-:Y:S02]  /*0210*/  IMAD.MOV.U32 R17, RZ, RZ, R5 ;  /* 0x000000ffff117224 */ /* 0x000fe400078e0005 */
[----:B------:R-:W-:Y:S02]  /*0220*/  IMAD.U32 R9, RZ, RZ, UR37 ;  /* 0x00000025ff097e24 */ /* 0x000fe4000f8e00ff */
[----:B------:R-:W-:Y:S02]  /*0230*/  IMAD.U32 R10, RZ, RZ, UR36 ;  /* 0x00000024ff0a7e24 */ /* 0x000fe4000f8e00ff */
[----:B0-----:R-:W-:-:S02]  /*0240*/  IMAD.MOV.U32 R16, RZ, RZ, R4 ;  /* 0x000000ffff107224 */ /* 0x001fc400078e0004 */
[----:B------:R-:W-:Y:S02]  /*0250*/  IMAD.MOV.U32 R4, RZ, RZ, R8 ;  /* 0x000000ffff047224 */ /* 0x000fe400078e0008 */
[----:B------:R-:W-:-:S07]  /*0260*/  IMAD.MOV.U32 R5, RZ, RZ, R11 ;  /* 0x000000ffff057224 */ /* 0x000fce00078e000b */
[----:B------:R-:W-:-:S07]  /*0270*/  LEPC R20, `(.L_x_2) ;  /* 0x000000001014794e */ /* 0x000fce0000000000 */
[----:B-1----:R-:W-:Y:S05]  /*0280*/  CALL.ABS.NOINC R6 ;  /* 0x0000000006007343 */ /* 0x002fea0003c00000 */
.L_x_2:
[----:B------:R-:W0:Y:S01]  /*0290*/  LDC R6, c[0x0][0x404] ;  /* 0x00010100ff067b82 */ /* 0x000e220000000800 */
[----:B------:R-:W-:Y:S02]  /*02a0*/  IMAD.MOV.U32 R18, RZ, RZ, R4 ;  /* 0x000000ffff127224 */ /* 0x000fe400078e0004 */
[----:B------:R-:W-:-:S05]  /*02b0*/  IMAD.MOV.U32 R19, RZ, RZ, R5 ;  /* 0x000000ffff137224 */ /* 0x000fca00078e0005 */
[----:B------:R-:W1:Y:S01]  /*02c0*/  LDC.64 R14, c[0x0][0x358] ;  /* 0x0000d600ff0e7b82 */ /* 0x000e620000000a00 */
[----:B0-----:R-:W-:-:S13]  /*02d0*/  ISETP.GE.AND P0, PT, R6, 0x1, PT ;  /* 0x000000010600780c */ /* 0x001fda0003f06270 */
[----:B-1----:R-:W-:Y:S05]  /*02e0*/  @!P0 BRA `(.L_x_3) ;  /* 0x0000000800ac8947 */ /* 0x002fea0003800000 */
[C---:B------:R-:W-:Y:S01]  /*02f0*/  ISETP.GE.U32.AND P1, PT, R6.reuse, 0x8, PT ;  /* 0x000000080600780c */ /* 0x040fe20003f26070 */
[----:B------:R-:W-:Y:S01]  /*0300*/  IMAD.MOV.U32 R3, RZ, RZ, RZ ;  /* 0x000000ffff037224 */ /* 0x000fe200078e00ff */
[----:B------:R-:W-:-:S04]  /*0310*/  LOP3.LUT R0, R6, 0x7, RZ, 0xc0, !PT ;  /* 0x0000000706007812 */ /* 0x000fc800078ec0ff */
[----:B------:R-:W-:-:S07]  /*0320*/  ISETP.NE.AND P2, PT, R0, RZ, PT ;  /* 0x000000ff0000720c */ /* 0x000fce0003f45270 */
[----:B------:R-:W-:Y:S06]  /*0330*/  @!P1 BRA `(.L_x_4) ;  /* 0x0000000400489947 */ /* 0x000fec0003800000 */
[----:B------:R-:W-:Y:S01]  /*0340*/  BSSY.RECONVERGENT B0, `(.L_x_4) ;  /* 0x0000051000007945 */ /* 0x000fe20003800200 */
[----:B------:R-:W-:Y:S01]  /*0350*/  LOP3.LUT R3, R6, 0x7ffffff8, RZ, 0xc0, !PT ;  /* 0x7ffffff806037812 */ /* 0x000fe200078ec0ff */
[----:B------:R-:W-:-:S07]  /*0360*/  IMAD.MOV.U32 R7, RZ, RZ, RZ ;  /* 0x000000ffff077224 */ /* 0x000fce00078e00ff */
.L_x_5:
[C---:B------:R-:W-:Y:S01]  /*0370*/  R2UR UR4, R14.reuse ;  /* 0x000000000e0472ca */ /* 0x040fe200000e0000 */
[----:B0-----:R-:W-:Y:S01]  /*0380*/  IMAD.WIDE.U32 R4, R7, 0x4, R22 ;  /* 0x0000000407047825 */ /* 0x001fe200078e0016 */
[----:B------:R-:W-:Y:S02]  /*0390*/  R2UR UR5, R15 ;  /* 0x000000000f0572ca */ /* 0x000fe400000e0000 */
[C---:B------:R-:W-:Y:S01]  /*03a0*/  R2UR UR6, R14.reuse ;  /* 0x000000000e0672ca */ /* 0x040fe200000e0000 */
[----:B------:R-:W-:Y:S01]  /*03b0*/  IMAD.WIDE.U32 R8, R7, 0x4, R16 ;  /* 0x0000000407087825 */ /* 0x000fe200078e0010 */
[----:B------:R-:W-:Y:S02]  /*03c0*/  R2UR UR7, R15 ;  /* 0x000000000f0772ca */ /* 0x000fe400000e0000 */
[----:B------:R-:W-:Y:S01]  /*03d0*/  R2UR UR8, R14 ;  /* 0x000000000e0872ca */ /* 0x000fe200000e0000 */
[----:B------:R-:W-:Y:S01]  /*03e0*/  IMAD.WIDE.U32 R10, R7, 0x4, R18 ;  /* 0x00000004070a7825 */ /* 0x000fe200078e0012 */
[----:B------:R-:W-:-:S02]  /*03f0*/  R2UR UR9, R15 ;  /* 0x000000000f0972ca */ /* 0x000fc400000e0000 */
[C---:B------:R-:W-:Y:S01]  /*0400*/  R2UR UR10, R14.reuse ;  /* 0x000000000e0a72ca */ /* 0x040fe200000e0000 */
[----:B------:R-:W-:Y:S01]  /*0410*/  VIADD R7, R7, 0x8 ;  /* 0x0000000807077836 */ /* 0x000fe20000000000 */
[C---:B------:R-:W-:Y:S01]  /*0420*/  R2UR UR11, R15.reuse ;  /* 0x000000000f0b72ca */ /* 0x040fe200000e0000 */
[----:B------:R0:W-:Y:S01]  /*0430*/  ST.E desc[UR4][R4.64], RZ ;  /* 0x000000ff04007985 */ /* 0x0001e2000c101904 */
[C---:B------:R-:W-:Y:S02]  /*0440*/  R2UR UR12, R14.reuse ;  /* 0x000000000e0c72ca */ /* 0x040fe400000e0000 */
[C---:B------:R-:W-:Y:S01]  /*0450*/  R2UR UR13, R15.reuse ;  /* 0x000000000f0d72ca */ /* 0x040fe200000e0000 */
[----:B------:R0:W-:Y:S01]  /*0460*/  ST.E desc[UR6][R8.64], RZ ;  /* 0x000000ff08007985 */ /* 0x0001e2000c101906 */
[C---:B------:R-:W-:Y:S02]  /*0470*/  R2UR UR14, R14.reuse ;  /* 0x000000000e0e72ca */ /* 0x040fe400000e0000 */
[----:B------:R-:W-:Y:S01]  /*0480*/  R2UR UR15, R15 ;  /* 0x000000000f0f72ca */ /* 0x000fe200000e0000 */
[----:B------:R0:W-:Y:S01]  /*0490*/  ST.E desc[UR8][R10.64], RZ ;  /* 0x000000ff0a007985 */ /* 0x0001e2000c101908 */
[----:B------:R-:W-:-:S02]  /*04a0*/  R2UR UR16, R14 ;  /* 0x000000000e1072ca */ /* 0x000fc400000e0000 */
        /* <DEDUP_REMOVED lines=50> */
[----:B------:R-:W-:Y:S02]  /*07d0*/  R2UR UR52, R14 ;  /* 0x000000000e3472ca */ /* 0x000fe400000e0000 */
[----:B------:R-:W-:Y:S01]  /*07e0*/  R2UR UR53, R15 ;  /* 0x000000000f3572ca */ /* 0x000fe200000e0000 */
[----:B------:R0:W-:Y:S01]  /*07f0*/  ST.E desc[UR46][R10.64+0x18], RZ ;  /* 0x000018ff0a007985 */ /* 0x0001e2000c10192e */
[----:B------:R-:W-:-:S03]  /*0800*/  ISETP.NE.AND P1, PT, R7, R3, PT ;  /* 0x000000030700720c */ /* 0x000fc60003f25270 */
[----:B------:R0:W-:Y:S04]  /*0810*/  ST.E desc[UR48][R4.64+0x1c], RZ ;  /* 0x00001cff04007985 */ /* 0x0001e8000c101930 */
[----:B------:R0:W-:Y:S04]  /*0820*/  ST.E desc[UR50][R8.64+0x1c], RZ ;  /* 0x00001cff08007985 */ /* 0x0001e8000c101932 */
[----:B------:R0:W-:Y:S02]  /*0830*/  ST.E desc[UR52][R10.64+0x1c], RZ ;  /* 0x00001cff0a007985 */ /* 0x0001e4000c101934 */
[----:B------:R-:W-:Y:S05]  /*0840*/  @P1 BRA `(.L_x_5) ;  /* 0xfffffff800c81947 */ /* 0x000fea000383ffff */
[----:B------:R-:W-:Y:S05]  /*0850*/  BSYNC.RECONVERGENT B0 ;  /* 0x0000000000007941 */ /* 0x000fea0003800200 */
.L_x_4:
[----:B------:R-:W-:Y:S05]  /*0860*/  @!P2 BRA `(.L_x_3) ;  /* 0x00000004004ca947 */ /* 0x000fea0003800000 */
[----:B------:R-:W-:Y:S02]  /*0870*/  ISETP.GE.U32.AND P1, PT, R0, 0x4, PT ;  /* 0x000000040000780c */ /* 0x000fe40003f26070 */
[----:B------:R-:W-:-:S04]  /*0880*/  LOP3.LUT R7, R6, 0x3, RZ, 0xc0, !PT ;  /* 0x0000000306077812 */ /* 0x000fc800078ec0ff */
[----:B------:R-:W-:-:S07]  /*0890*/  ISETP.NE.AND P2, PT, R7, RZ, PT ;  /* 0x000000ff0700720c */ /* 0x000fce0003f45270 */
[----:B------:R-:W-:Y:S06]  /*08a0*/  @!P1 BRA `(.L_x_6) ;  /* 0x0000000000a09947 */ /* 0x000fec0003800000 */
        /* <DEDUP_REMOVED lines=36> */
[----:B------:R1:W-:Y:S04]  /*0af0*/  ST.E desc[UR20][R10.64+0x8], RZ ;  /* 0x000008ff0a007985 */ /* 0x0003e8000c101914 */
[----:B------:R1:W-:Y:S04]  /*0b00*/  ST.E desc[UR22][R4.64+0xc], RZ ;  /* 0x00000cff04007985 */ /* 0x0003e8000c101916 */
[----:B------:R1:W-:Y:S04]  /*0b10*/  ST.E desc[UR24][R8.64+0xc], RZ ;  /* 0x00000cff08007985 */ /* 0x0003e8000c101918 */
[----:B------:R1:W-:Y:S02]  /*0b20*/  ST.E desc[UR26][R10.64+0xc], RZ ;  /* 0x00000cff0a007985 */ /* 0x0003e4000c10191a */
.L_x_6:
[----:B------:R-:W-:Y:S05]  /*0b30*/  @!P2 BRA `(.L_x_3) ;  /* 0x000000000098a947 */ /* 0x000fea0003800000 */
[----:B------:R-:W-:Y:S02]  /*0b40*/  LOP3.LUT R0, R6, 0x1, RZ, 0xc0, !PT ;  /* 0x0000000106007812 */ /* 0x000fe400078ec0ff */
[----:B------:R-:W-:Y:S02]  /*0b50*/  ISETP.NE.AND P1, PT, R7, 0x1, PT ;  /* 0x000000010700780c */ /* 0x000fe40003f25270 */
[----:B------:R-:W-:-:S13]  /*0b60*/  ISETP.NE.U32.AND P2, PT, R0, 0x1, PT ;  /* 0x000000010000780c */ /* 0x000fda0003f45070 */
[C---:B------:R-:W-:Y:S02]  /*0b70*/  @!P2 R2UR UR16, R14.reuse ;  /* 0x000000000e10a2ca */ /* 0x040fe400000e0000 */
[C---:B------:R-:W-:Y:S02]  /*0b80*/  @!P2 R2UR UR17, R15.reuse ;  /* 0x000000000f11a2ca */ /* 0x040fe400000e0000 */
[C---:B------:R-:W-:Y:S02]  /*0b90*/  @!P2 R2UR UR18, R14.reuse ;  /* 0x000000000e12a2ca */ /* 0x040fe400000e0000 */
[C---:B------:R-:W-:Y:S02]  /*0ba0*/  @!P2 R2UR UR19, R15.reuse ;  /* 0x000000000f13a2ca */ /* 0x040fe400000e0000 */
[----:B------:R-:W-:Y:S02]  /*0bb0*/  @!P2 R2UR UR20, R14 ;  /* 0x000000000e14a2ca */ /* 0x000fe400000e0000 */
[----:B------:R-:W-:Y:S01]  /*0bc0*/  @!P2 R2UR UR21, R15 ;  /* 0x000000000f15a2ca */ /* 0x000fe200000e0000 */
[----:B------:R-:W-:-:S14]  /*0bd0*/  @!P1 BRA `(.L_x_7) ;  /* 0x0000000000589947 */ /* 0x000fdc0003800000 */
[C---:B------:R-:W-:Y:S01]  /*0be0*/  R2UR UR4, R14.reuse ;  /* 0x000000000e0472ca */ /* 0x040fe200000e0000 */
[----:B01----:R-:W-:Y:S01]  /*0bf0*/  IMAD.WIDE.U32 R4, R3, 0x4, R22 ;  /* 0x0000000403047825 */ /* 0x003fe200078e0016 */
        /* <DEDUP_REMOVED lines=20> */
.L_x_7:
[----:B012---:R-:W-:-:S04]  /*0d40*/  @!P2 IMAD.WIDE.U32 R8, R3, 0x4, R22 ;  /* 0x000000040308a825 */ /* 0x007fc800078e0016 */
[C---:B------:R-:W-:Y:S01]  /*0d50*/  @!P2 IMAD.WIDE.U32 R10, R3.reuse, 0x4, R16 ;  /* 0x00000004030aa825 */ /* 0x040fe200078e0010 */
[----:B------:R2:W-:Y:S03]  /*0d60*/  @!P2 ST.E desc[UR16][R8.64], RZ ;  /* 0x000000ff0800a985 */ /* 0x0005e6000c101910 */
[----:B------:R-:W-:Y:S01]  /*0d70*/  @!P2 IMAD.WIDE.U32 R4, R3, 0x4, R18 ;  /* 0x000000040304a825 */ /* 0x000fe200078e0012 */
[----:B------:R2:W-:Y:S04]  /*0d80*/  @!P2 ST.E desc[UR18][R10.64], RZ ;  /* 0x000000ff0a00a985 */ /* 0x0005e8000c101912 */
[----:B------:R2:W-:Y:S02]  /*0d90*/  @!P2 ST.E desc[UR20][R4.64], RZ ;  /* 0x000000ff0400a985 */ /* 0x0005e4000c101914 */
.L_x_3:
[----:B012---:R-:W0:Y:S02]  /*0da0*/  LDC R4, c[0x0][0x408] ;  /* 0x00010200ff047b82 */ /* 0x007e240000000800 */
[----:B0-----:R-:W-:-:S13]  /*0db0*/  ISETP.GE.AND P1, PT, R4, 0x1, PT ;  /* 0x000000010400780c */ /* 0x001fda0003f26270 */
[----:B------:R-:W-:Y:S05]  /*0dc0*/  @!P1 BRA `(.L_x_8) ;  /* 0x0000002000d89947 */ /* 0x000fea0003800000 */
[----:B------:R-:W-:Y:S04]  /*0dd0*/  BSSY.RECONVERGENT B0, `(.L_x_8) ;  /* 0x0000235000007945 */ /* 0x000fe80003800200 */
[----:B------:R-:W-:Y:S05]  /*0de0*/  @!P0 BRA `(.L_x_9) ;  /* 0x00000010001c8947 */ /* 0x000fea0003800000 */
[----:B------:R-:W0:Y:S01]  /*0df0*/  LDC.64 R4, c[0x0][0x3d8] ;  /* 0x0000f600ff047b82 */ /* 0x000e220000000a00 */
[----:B------:R-:W-:Y:S01]  /*0e00*/  LOP3.LUT R0, R6, 0x7, RZ, 0xc0, !PT ;  /* 0x0000000706007812 */ /* 0x000fe200078ec0ff */
[----:B------:R-:W-:Y:S04]  /*0e10*/  BSSY.RECONVERGENT B1, `(.L_x_10) ;  /* 0x0000103000017945 */ /* 0x000fe80003800200 */
[----:B------:R-:W-:-:S05]  /*0e20*/  VIADD R7, R0, 0xffffffff ;  /* 0xffffffff00077836 */ /* 0x000fca0000000000 */
[----:B------:R-:W-:Y:S01]  /*0e30*/  ISETP.GE.U32.AND P0, PT, R7, 0x3, PT ;  /* 0x000000030700780c */ /* 0x000fe20003f06070 */
[----:B------:R-:W-:Y:S01]  /*0e40*/  IMAD.MOV.U32 R7, RZ, RZ, RZ ;  /* 0x000000ffff077224 */ /* 0x000fe200078e00ff */
[----:B0-----:R-:W-:Y:S02]  /*0e50*/  IADD3 R3, P1, PT, R4, 0x10, RZ ;  /* 0x0000001004037810 */ /* 0x001fe40007f3e0ff */
[C---:B------:R-:W-:Y:S02]  /*0e60*/  LOP3.LUT R4, R6.reuse, 0x3, RZ, 0xc0, !PT ;  /* 0x0000000306047812 */ /* 0x040fe400078ec0ff */
[----:B------:R-:W-:Y:S01]  /*0e70*/  LOP3.LUT R6, R6, 0x7ffffff8, RZ, 0xc0, !PT ;  /* 0x7ffffff806067812 */ /* 0x000fe200078ec0ff */
[----:B------:R-:W-:-:S08]  /*0e80*/  IMAD.X R5, RZ, RZ, R5, P1 ;  /* 0x000000ffff057224 */ /* 0x000fd000008e0605 */
.L_x_19:
[----:B------:R-:W0:Y:S01]  /*0e90*/  LDCU UR5, c[0x0][0x40c] ;  /* 0x00008180ff0577ac */ /* 0x000e220008000800 */
[----:B------:R-:W-:Y:S01]  /*0ea0*/  BSSY.RECONVERGENT B2, `(.L_x_11) ;  /* 0x00000f5000027945 */ /* 0x000fe20003800200 */
[----:B-1----:R-:W1:Y:S01]  /*0eb0*/  LDCU UR4, c[0x0][0x400] ;  /* 0x00008000ff0477ac */ /* 0x002e620008000800 */
[----:B0-----:R-:W-:-:S05]  /*0ec0*/  IMAD R8, R7, UR5, R2 ;  /* 0x0000000507087c24 */ /* 0x001fca000f8e0202 */
[----:B-1----:R-:W-:-:S13]  /*0ed0*/  ISETP.GE.AND P1, PT, R8, UR4, PT ;  /* 0x0000000408007c0c */ /* 0x002fda000bf26270 */
[----:B------:R-:W-:Y:S05]  /*0ee0*/  @P1 BRA `(.L_x_12) ;  /* 0x0000000c00c01947 */ /* 0x000fea0003800000 */
[----:B------:R-:W0:Y:S01]  /*0ef0*/  LDC R26, c[0x0][0x404] ;  /* 0x00010100ff1a7b82 */ /* 0x000e220000000800 */
[C---:B------:R-:W-:Y:S02]  /*0f00*/  R2UR UR4, R14.reuse ;  /* 0x000000000e0472ca */ /* 0x040fe400000e0000 */
[C---:B------:R-:W-:Y:S02]  /*0f10*/  R2UR UR5, R15.reuse ;  /* 0x000000000f0572ca */ /* 0x040fe400000e0000 */
[----:B------:R-:W-:Y:S02]  /*0f20*/  R2UR UR6, R14 ;  /* 0x000000000e0672ca */ /* 0x000fe400000e0000 */
[----:B------:R-:W-:Y:S01]  /*0f30*/  R2UR UR7, R15 ;  /* 0x000000000f0772ca */ /* 0x000fe200000e0000 */
[----:B------:R-:W1:Y:S08]  /*0f40*/  LDC.64 R20, c[0x0][0x3c0] ;  /* 0x0000f000ff147b82 */ /* 0x000e700000000a00 */
[----:B------:R-:W2:Y:S01]  /*0f50*/  LDC.64 R24, c[0x0][0x3c8] ;  /* 0x0000f200ff187b82 */ /* 0x000ea20000000a00 */
[----:B0-----:R-:W-:Y:S01]  /*0f60*/  ISETP.GE.U32.AND P1, PT, R26, 0x8, PT ;  /* 0x000000081a00780c */ /* 0x001fe20003f26070 */
[----:B-1----:R-:W-:-:S05]  /*0f70*/  IMAD.WIDE R20, R8, 0x4, R20 ;  /* 0x0000000408147825 */ /* 0x002fca00078e0214 */
[----:B------:R0:W5:Y:S01]  /*0f80*/  LDG.E R9, desc[UR4][R20.64] ;  /* 0x0000000414097981 */ /* 0x000162000c1e1900 */
[----:B--2---:R-:W-:-:S05]  /*0f90*/  IMAD.WIDE R24, R8, 0x4, R24 ;  /* 0x0000000408187825 */ /* 0x004fca00078e0218 */
[----:B------:R0:W5:Y:S01]  /*0fa0*/  LDG.E R10, desc[UR6][R24.64] ;  /* 0x00000006180a7981 */ /* 0x000162000c1e1900 */
[----:B------:R-:W-:Y:S02]  /*0fb0*/  IMAD.MOV.U32 R13, RZ, RZ, 0x7f7fffee ;  /* 0x7f7fffeeff0d7424 */ /* 0x000fe400078e00ff */
[----:B------:R-:W-:Y:S02]  /*0fc0*/  IMAD.MOV.U32 R12, RZ, RZ, -0x1 ;  /* 0xffffffffff0c7424 */ /* 0x000fe400078e00ff */
[----:B------:R-:W-:Y:S01]  /*0fd0*/  IMAD.MOV.U32 R11, RZ, RZ, RZ ;  /* 0x000000ffff0b7224 */ /* 0x000fe200078e00ff */
[----:B------:R-:W-:Y:S06]  /*0fe0*/  @!P1 BRA `(.L_x_13) ;  /* 0x0000000400909947 */ /* 0x000fec0003800000 */
[----:B------:R-:W1:Y:S01]  /*0ff0*/  LDCU.64 UR4, c[0x0][0x3e0] ;  /* 0x00007c00ff0477ac */ /* 0x000e620008000a00 */
[----:B------:R-:W-:Y:S01]  /*1000*/  BSSY.RECONVERGENT B3, `(.L_x_14) ;  /* 0x0000061000037945 */ /* 0x000fe20003800200 */
[----:B------:R-:W-:Y:S02]  /*1010*/  IMAD.MOV.U32 R13, RZ, RZ, 0x7f7fffee ;  /* 0x7f7fffeeff0d7424 */ /* 0x000fe400078e00ff */
[----:B------:R-:W-:Y:S02]  /*1020*/  IMAD.MOV.U32 R12, RZ, RZ, -0x1 ;  /* 0xffffffffff0c7424 */ /* 0x000fe400078e00ff */
[----:B------:R-:W-:Y:S02]  /*1030*/  IMAD.MOV.U32 R11, RZ, RZ, RZ ;  /* 0x000000ffff0b7224 */ /* 0x000fe400078e00ff */
[----:B0-----:R-:W-:Y:S02]  /*1040*/  IMAD.MOV.U32 R24, RZ, RZ, R3 ;  /* 0x000000ffff187224 */ /* 0x001fe400078e0003 */
[----:B------:R-:W-:Y:S01]  /*1050*/  IMAD.MOV.U32 R25, RZ, RZ, R5 ;  /* 0x000000ffff197224 */ /* 0x000fe200078e0005 */
[----:B-1----:R-:W-:-:S04]  /*1060*/  UIADD3 UR4, UP0, UPT, UR4, 0x10, URZ ;  /* 0x0000001004047890 */ /* 0x002fc8000ff1e0ff */
[----:B------:R-:W-:Y:S02]  /*1070*/  UIADD3.X UR5, UPT, UPT, URZ, UR5, URZ, UP0, !UPT ;  /* 0x00000005ff057290 */ /* 0x000fe400087fe4ff */
[----:B------:R-:W-:-:S04]  /*1080*/  IMAD.U32 R20, RZ, RZ, UR4 ;  /* 0x00000004ff147e24 */ /* 0x000fc8000f8e00ff */
[----:B------:R-:W-:-:S07]  /*1090*/  IMAD.U32 R21, RZ, RZ, UR5 ;  /* 0x00000005ff157e24 */ /* 0x000fce000f8e00ff */
.L_x_15:
[C---:B------:R-:W-:Y:S02]  /*10a0*/  R2UR UR6, R14.reuse ;  /* 0x000000000e0672ca */ /* 0x040fe400000e0000 */
[C---:B------:R-:W-:Y:S02]  /*10b0*/  R2UR UR7, R15.reuse ;  /* 0x000000000f0772ca */ /* 0x040fe400000e0000 */
[C---:B------:R-:W-:Y:S02]  /*10c0*/  R2UR UR4, R14.reuse ;  /* 0x000000000e0472ca */ /* 0x040fe400000e0000 */
[C---:B------:R-:W-:Y:S02]  /*10d0*/  R2UR UR5, R15.reuse ;  /* 0x000000000f0572ca */ /* 0x040fe400000e0000 */
[----:B------:R-:W-:Y:S02]  /*10e0*/  R2UR UR10, R14 ;  /* 0x000000000e0a72ca */ /* 0x000fe400000e0000 */
[----:B------:R-:W-:-:S02]  /*10f0*/  R2UR UR11, R15 ;  /* 0x000000000f0b72ca */ /* 0x000fc400000e0000 */
[----:B------:R-:W-:Y:S02]  /*1100*/  R2UR UR8, R14 ;  /* 0x000000000e0872ca */ /* 0x000fe400000e0000 */
[----:B------:R-:W-:Y:S01]  /*1110*/  R2UR UR9, R15 ;  /* 0x000000000f0972ca */ /* 0x000fe200000e0000 */
[----:B------:R-:W2:Y:S04]  /*1120*/  LDG.E R33, desc[UR6][R20.64+-0x10] ;  /* 0xfffff00614217981 */ /* 0x000ea8000c1e1900 */
[----:B------:R-:W3:Y:S04]  /*1130*/  LDG.E R34, desc[UR4][R24.64+-0x10] ;  /* 0xfffff00418227981 */ /* 0x000ee8000c1e1900 */
[----:B------:R-:W4:Y:S04]  /*1140*/  LDG.E R31, desc[UR10][R20.64+-0xc] ;  /* 0xfffff40a141f7981 */ /* 0x000f28000c1e1900 */
[----:B------:R-:W4:Y:S04]  /*1150*/  LDG.E R32, desc[UR8][R24.64+-0xc] ;  /* 0xfffff40818207981 */ /* 0x000f28000c1e1900 */
[----:B------:R-:W4:Y:S04]  /*1160*/  LDG.E R27, desc[UR6][R20.64+-0x8] ;  /* 0xfffff806141b7981 */ /* 0x000f28000c1e1900 */
[----:B------:R-:W4:Y:S04]  /*1170*/  LDG.E R29, desc[UR10][R20.64+-0x4] ;  /* 0xfffffc0a141d7981 */ /* 0x000f28000c1e1900 */
[----:B------:R-:W4:Y:S04]  /*1180*/  LDG.E R30, desc[UR4][R24.64+-0x8] ;  /* 0xfffff804181e7981 */ /* 0x000f28000c1e1900 */
[----:B------:R-:W4:Y:S01]  /*1190*/  LDG.E R28, desc[UR8][R24.64+-0x4] ;  /* 0xfffffc08181c7981 */ /* 0x000f22000c1e1900 */
[----:B--2--5:R-:W-:Y:S01]  /*11a0*/  FADD R33, R10, -R33 ;  /* 0x800000210a217221 */ /* 0x024fe20000000000 */
[----:B---3--:R-:W-:-:S03]  /*11b0*/  FADD R34, R9, -R34 ;  /* 0x8000002209227221 */ /* 0x008fc60000000000 */
[----:B------:R-:W-:Y:S01]  /*11c0*/  FMUL R33, R33, R33 ;  /* 0x0000002121217220 */ /* 0x000fe20000400000 */
[----:B----4-:R-:W-:-:S03]  /*11d0*/  FADD R31, R10, -R31 ;  /* 0x8000001f0a1f7221 */ /* 0x010fc60000000000 */
[----:B------:R-:W-:Y:S01]  /*11e0*/  FFMA R34, R34, R34, R33 ;  /* 0x0000002222227223 */ /* 0x000fe20000000021 */
[----:B------:R-:W-:Y:S01]  /*11f0*/  FADD R32, R9, -R32 ;  /* 0x8000002009207221 */ /* 0x000fe20000000000 */
[----:B------:R-:W-:-:S03]  /*1200*/  FMUL R31, R31, R31 ;  /* 0x0000001f1f1f7220 */ /* 0x000fc60000400000 */
[----:B------:R-:W-:Y:S01]  /*1210*/  FSETP.GEU.AND P5, PT, R34, R13, PT ;  /* 0x0000000d2200720b */ /* 0x000fe20003fae000 */
[----:B------:R-:W-:-:S03]  /*1220*/  FFMA R32, R32, R32, R31 ;  /* 0x0000002020207223 */ /* 0x000fc6000000001f */
[----:B------:R-:W-:Y:S01]  /*1230*/  FSEL R13, R34, R13, !P5 ;  /* 0x0000000d220d7208 */ /* 0x000fe20006800000 */
[----:B------:R-:W-:-:S03]  /*1240*/  FADD R27, R10, -R27 ;  /* 0x8000001b0a1b7221 */ /* 0x000fc60000000000 */
[----:B------:R-:W-:Y:S01]  /*1250*/  FSETP.GEU.AND P6, PT, R32, R13, PT ;  /* 0x0000000d2000720b */ /* 0x000fe20003fce000 */
[----:B------:R-:W-:-:S03]  /*1260*/  FMUL R27, R27, R27 ;  /* 0x0000001b1b1b7220 */ /* 0x000fc60000400000 */
[----:B------:R-:W-:Y:S01]  /*1270*/  FSEL R31, R32, R13, !P6 ;  /* 0x0000000d201f7208 */ /* 0x000fe20007000000 */
[----:B------:R-:W-:Y:S01]  /*1280*/  FADD R32, R10, -R29 ;  /* 0x8000001d0a207221 */ /* 0x000fe20000000000 */
[----:B------:R-:W2:Y:S01]  /*1290*/  LDG.E R13, desc[UR6][R20.64] ;  /* 0x00000006140d7981 */ /* 0x000ea2000c1e1900 */
[C---:B------:R-:W-:Y:S01]  /*12a0*/  FADD R30, R9.reuse, -R30 ;  /* 0x8000001e091e7221 */ /* 0x040fe20000000000 */
[----:B------:R-:W-:Y:S01]  /*12b0*/  FADD R29, R9, -R28 ;  /* 0x8000001c091d7221 */ /* 0x000fe20000000000 */
[----:B------:R-:W-:Y:S01]  /*12c0*/  FMUL R34, R32, R32 ;  /* 0x0000002020227220 */ /* 0x000fe20000400000 */
[----:B------:R-:W3:Y:S01]  /*12d0*/  LDG.E R28, desc[UR4][R24.64] ;  /* 0x00000004181c7981 */ /* 0x000ee2000c1e1900 */
[----:B------:R-:W-:-:S03]  /*12e0*/  FFMA R32, R30, R30, R27 ;  /* 0x0000001e1e207223 */ /* 0x000fc6000000001b */
[----:B------:R-:W4:Y:S02]  /*12f0*/  LDG.E R27, desc[UR10][R20.64+0x4] ;  /* 0x0000040a141b7981 */ /* 0x000f24000c1e1900 */
[C---:B------:R-:W-:Y:S02]  /*1300*/  FSETP.GEU.AND P4, PT, R32.reuse, R31, PT ;  /* 0x0000001f2000720b */ /* 0x040fe40003f8e000 */
[----:B------:R-:W4:Y:S01]  /*1310*/  LDG.E R30, desc[UR8][R24.64+0x4] ;  /* 0x00000408181e7981 */ /* 0x000f22000c1e1900 */
[----:B------:R-:W-:Y:S01]  /*1320*/  FFMA R34, R29, R29, R34 ;  /* 0x0000001d1d227223 */ /* 0x000fe20000000022 */
[----:B------:R-:W-:Y:S02]  /*1330*/  FSEL R31, R32, R31, !P4 ;  /* 0x0000001f201f7208 */ /* 0x000fe40006000000 */
[----:B------:R-:W4:Y:S02]  /*1340*/  LDG.E R29, desc[UR6][R20.64+0x8] ;  /* 0x00000806141d7981 */ /* 0x000f24000c1e1900 */
[----:B------:R-:W-:-:S02]  /*1350*/  FSETP.GEU.AND P3, PT, R34, R31, PT ;  /* 0x0000001f2200720b */ /* 0x000fc40003f6e000 */
[----:B------:R-:W4:Y:S02]  /*1360*/  LDG.E R32, desc[UR4][R24.64+0x8] ;  /* 0x0000080418207981 */ /* 0x000f24000c1e1900 */
[----:B------:R-:W-:Y:S02]  /*1370*/  FSEL R33, R34, R31, !P3 ;  /* 0x0000001f22217208 */ /* 0x000fe40005800000 */
[----:B------:R0:W4:Y:S04]  /*1380*/  LDG.E R31, desc[UR10][R20.64+0xc] ;  /* 0x00000c0a141f7981 */ /* 0x000128000c1e1900 */
[----:B------:R-:W4:Y:S01]  /*1390*/  LDG.E R34, desc[UR8][R24.64+0xc] ;  /* 0x00000c0818227981 */ /* 0x000f22000c1e1900 */
[C---:B------:R-:W-:Y:S01]  /*13a0*/  SEL R12, R11.reuse, R12, !P5 ;  /* 0x0000000c0b0c7207 */ /* 0x040fe20006800000 */
[----:B------:R-:W-:-:S02]  /*13b0*/  @!P6 VIADD R12, R11, 0x1 ;  /* 0x000000010b0ce836 */ /* 0x000fc40000000000 */
[C---:B------:R-:W-:Y:S02]  /*13c0*/  @!P4 VIADD R12, R11.reuse, 0x2 ;  /* 0x000000020b0cc836 */ /* 0x040fe40000000000 */
[----:B------:R-:W-:Y:S01]  /*13d0*/  @!P3 VIADD R12, R11, 0x3 ;  /* 0x000000030b0cb836 */ /* 0x000fe20000000000 */
[----:B0-----:R-:W-:-:S05]  /*13e0*/  IADD3 R20, P4, PT, R20, 0x20, RZ ;  /* 0x0000002014147810 */ /* 0x001fca0007f9e0ff */
[----:B------:R-:W-:Y:S02]  /*13f0*/  IMAD.X R21, RZ, RZ, R21, P4 ;  /* 0x000000ffff157224 */ /* 0x000fe400020e0615 */
[----:B--2---:R-:W-:Y:S01]  /*1400*/  FADD R13, R10, -R13 ;  /* 0x8000000d0a0d7221 */ /* 0x004fe20000000000 */
[----:B---3--:R-:W-:-:S03]  /*1410*/  FADD R28, R9, -R28 ;  /* 0x8000001c091c7221 */ /* 0x008fc60000000000 */
[----:B------:R-:W-:Y:S01]  /*1420*/  FMUL R13, R13, R13 ;  /* 0x0000000d0d0d7220 */ /* 0x000fe20000400000 */
[----:B----4-:R-:W-:-:S03]  /*1430*/  FADD R27, R10, -R27 ;  /* 0x8000001b0a1b7221 */ /* 0x010fc60000000000 */
[----:B------:R-:W-:Y:S01]  /*1440*/  FFMA R28, R28, R28, R13 ;  /* 0x0000001c1c1c7223 */ /* 0x000fe2000000000d */
[----:B------:R-:W-:Y:S01]  /*1450*/  FADD R30, R9, -R30 ;  /* 0x8000001e091e7221 */ /* 0x000fe20000000000 */
[----:B------:R-:W-:-:S03]  /*1460*/  FMUL R13, R27, R27 ;  /* 0x0000001b1b0d7220 */ /* 0x000fc60000400000 */
[-C--:B------:R-:W-:Y:S01]  /*1470*/  FSETP.GEU.AND P1, PT, R28, R33.reuse, PT ;  /* 0x000000211c00720b */ /* 0x080fe20003f2e000 */
[----:B------:R-:W-:Y:S01]  /*1480*/  FADD R29, R10, -R29 ;  /* 0x8000001d0a1d7221 */ /* 0x000fe20000000000 */
[----:B------:R-:W-:Y:S02]  /*1490*/  FFMA R13, R30, R30, R13 ;  /* 0x0000001e1e0d7223 */ /* 0x000fe4000000000d */
[----:B------:R-:W-:Y:S01]  /*14a0*/  FSEL R28, R28, R33, !P1 ;  /* 0x000000211c1c7208 */ /* 0x000fe20004800000 */
[----:B------:R-:W-:Y:S01]  /*14b0*/  FADD R32, R9, -R32 ;  /* 0x8000002009207221 */ /* 0x000fe20000000000 */
[----:B------:R-:W-:Y:S02]  /*14c0*/  FMUL R29, R29, R29 ;  /* 0x0000001d1d1d7220 */ /* 0x000fe40000400000 */
[----:B------:R-:W-:Y:S01]  /*14d0*/  FSETP.GEU.AND P2, PT, R13, R28, PT ;  /* 0x0000001c0d00720b */ /* 0x000fe20003f4e000 */
[----:B------:R-:W-:Y:S01]  /*14e0*/  FADD R31, R10, -R31 ;  /* 0x8000001f0a1f7221 */ /* 0x000fe20000000000 */
[----:B------:R-:W-:-:S02]  /*14f0*/  FFMA R32, R32, R32, R29 ;  /* 0x0000002020207223 */ /* 0x000fc4000000001d */
[----:B------:R-:W-:Y:S01]  /*1500*/  FSEL R13, R13, R28, !P2 ;  /* 0x0000001c0d0d7208 */ /* 0x000fe20005000000 */
[----:B------:R-:W-:Y:S01]  /*1510*/  FADD R34, R9, -R34 ;  /* 0x8000002209227221 */ /* 0x000fe20000000000 */
[----:B------:R-:W-:Y:S02]  /*1520*/  FMUL R31, R31, R31 ;  /* 0x0000001f1f1f7220 */ /* 0x000fe40000400000 */
[-C--:B------:R-:W-:Y:S02]  /*1530*/  FSETP.GEU.AND P5, PT, R32, R13.reuse, PT ;  /* 0x0000000d2000720b */ /* 0x080fe40003fae000 */
[----:B------:R-:W-:Y:S02]  /*1540*/  FFMA R34, R34, R34, R31 ;  /* 0x0000002222227223 */ /* 0x000fe4000000001f */
[----:B------:R-:W-:-:S04]  /*1550*/  FSEL R13, R32, R13, !P5 ;  /* 0x0000000d200d7208 */ /* 0x000fc80006800000 */
[----:B------:R-:W-:Y:S01]  /*1560*/  FSETP.GEU.AND P3, PT, R34, R13, PT ;  /* 0x0000000d2200720b */ /* 0x000fe20003f6e000 */
[C---:B------:R-:W-:Y:S02]  /*1570*/  @!P1 VIADD R12, R11.reuse, 0x4 ;  /* 0x000000040b0c9836 */ /* 0x040fe40000000000 */
[C---:B------:R-:W-:Y:S02]  /*1580*/  @!P2 VIADD R12, R11.reuse, 0x5 ;  /* 0x000000050b0ca836 */ /* 0x040fe40000000000 */
[----:B------:R-:W-:-:S08]  /*1590*/  @!P5 VIADD R12, R11, 0x6 ;  /* 0x000000060b0cd836 */ /* 0x000fd00000000000 */
[C---:B------:R-:W-:Y:S02]  /*15a0*/  @!P3 VIADD R12, R11.reuse, 0x7 ;  /* 0x000000070b0cb836 */ /* 0x040fe40000000000 */
[----:B------:R-:W-:-:S05]  /*15b0*/  VIADD R11, R11, 0x8 ;  /* 0x000000080b0b7836 */ /* 0x000fca0000000000 */
[----:B------:R-:W-:Y:S02]  /*15c0*/  ISETP.NE.AND P1, PT, R11, R6, PT ;  /* 0x000000060b00720c */ /* 0x000fe40003f25270 */
[----:B------:R-:W-:Y:S02]  /*15d0*/  IADD3 R24, P2, PT, R24, 0x20, RZ ;  /* 0x0000002018187810 */ /* 0x000fe40007f5e0ff */
[----:B------:R-:W-:-:S03]  /*15e0*/  FSEL R13, R34, R13, !P3 ;  /* 0x0000000d220d7208 */ /* 0x000fc60005800000 */
[----:B------:R-:W-:-:S06]  /*15f0*/  IMAD.X R25, RZ, RZ, R25, P2 ;  /* 0x000000ffff197224 */ /* 0x000fcc00010e0619 */
[----:B------:R-:W-:Y:S05]  /*1600*/  @P1 BRA `(.L_x_15) ;  /* 0xfffffff800a41947 */ /* 0x000fea000383ffff */
[----:B------:R-:W-:Y:S05]  /*1610*/  BSYNC.RECONVERGENT B3 ;  /* 0x0000000000037941 */ /* 0x000fea0003800200 */
.L_x_14:
[----:B------:R-:W-:-:S07]  /*1620*/  IMAD.MOV.U32 R11, RZ, RZ, R6 ;  /* 0x000000ffff0b7224 */ /* 0x000fce00078e0006 */
.L_x_13:
[----:B------:R-:W-:-:S13]  /*1630*/  ISETP.NE.AND P1, PT, R0, RZ, PT ;  /* 0x000000ff0000720c */ /* 0x000fda0003f25270 */
[----:B------:R-:W-:Y:S05]  /*1640*/  @!P1 BRA `(.L_x_16) ;  /* 0x00000004009c9947 */ /* 0x000fea0003800000 */
[----:B------:R-:W-:Y:S01]  /*1650*/  ISETP.NE.AND P5, PT, R4, RZ, PT ;  /* 0x000000ff0400720c */ /* 0x000fe20003fa5270 */
[----:B------:R-:W-:-:S12]  /*1660*/  @!P0 BRA `(.L_x_17) ;  /* 0x0000000000c48947 */ /* 0x000fd80003800000 */
[----:B0-----:R-:W0:Y:S01]  /*1670*/  LDC.64 R20, c[0x0][0x3e0] ;  /* 0x0000f800ff147b82 */ /* 0x001e220000000a00 */
[C---:B------:R-:W-:Y:S02]  /*1680*/  R2UR UR6, R14.reuse ;  /* 0x000000000e0672ca */ /* 0x040fe400000e0000 */
[C---:B------:R-:W-:Y:S02]  /*1690*/  R2UR UR7, R15.reuse ;  /* 0x000000000f0772ca */ /* 0x040fe400000e0000 */
[C---:B------:R-:W-:Y:S02]  /*16a0*/  R2UR UR4, R14.reuse ;  /* 0x000000000e0472ca */ /* 0x040fe400000e0000 */
[C---:B------:R-:W-:Y:S01]  /*16b0*/  R2UR UR5, R15.reuse ;  /* 0x000000000f0572ca */ /* 0x040fe200000e0000 */
[----:B------:R-:W1:Y:S01]  /*16c0*/  LDC.64 R24, c[0x0][0x3d8] ;  /* 0x0000f600ff187b82 */ /* 0x000e620000000a00 */
[----:B------:R-:W-:Y:S02]  /*16d0*/  R2UR UR10, R14 ;  /* 0x000000000e0a72ca */ /* 0x000fe400000e0000 */
[----:B------:R-:W-:-:S02]  /*16e0*/  R2UR UR11, R15 ;  /* 0x000000000f0b72ca */ /* 0x000fc400000e0000 */
[----:B------:R-:W-:Y:S02]  /*16f0*/  R2UR UR8, R14 ;  /* 0x000000000e0872ca */ /* 0x000fe400000e0000 */
[----:B------:R-:W-:Y:S01]  /*1700*/  R2UR UR9, R15 ;  /* 0x000000000f0972ca */ /* 0x000fe200000e0000 */
[----:B0-----:R-:W-:-:S05]  /*1710*/  IMAD.WIDE.U32 R20, R11, 0x4, R20 ;  /* 0x000000040b147825 */ /* 0x001fca00078e0014 */
[----:B------:R-:W2:Y:S01]  /*1720*/  LDG.E R33, desc[UR6][R20.64] ;  /* 0x0000000614217981 */ /* 0x000ea2000c1e1900 */
[----:B-1----:R-:W-:-:S03]  /*1730*/  IMAD.WIDE.U32 R24, R11, 0x4, R24 ;  /* 0x000000040b187825 */ /* 0x002fc600078e0018 */
[----:B------:R-:W3:Y:S04]  /*1740*/  LDG.E R29, desc[UR10][R20.64+0x4] ;  /* 0x0000040a141d7981 */ /* 0x000ee8000c1e1900 */
[----:B------:R-:W4:Y:S04]  /*1750*/  LDG.E R34, desc[UR4][R24.64] ;  /* 0x0000000418227981 */ /* 0x000f28000c1e1900 */
[----:B------:R-:W3:Y:S04]  /*1760*/  LDG.E R30, desc[UR8][R24.64+0x4] ;  /* 0x00000408181e7981 */ /* 0x000ee8000c1e1900 */
[----:B------:R-:W3:Y:S04]  /*1770*/  LDG.E R27, desc[UR6][R20.64+0x8] ;  /* 0x00000806141b7981 */ /* 0x000ee8000c1e1900 */
[----:B------:R-:W3:Y:S04]  /*1780*/  LDG.E R28, desc[UR4][R24.64+0x8] ;  /* 0x00000804181c7981 */ /* 0x000ee8000c1e1900 */
[----:B------:R-:W3:Y:S04]  /*1790*/  LDG.E R31, desc[UR10][R20.64+0xc] ;  /* 0x00000c0a141f7981 */ /* 0x000ee8000c1e1900 */
[----:B------:R-:W3:Y:S01]  /*17a0*/  LDG.E R32, desc[UR8][R24.64+0xc] ;  /* 0x00000c0818207981 */ /* 0x000ee2000c1e1900 */
[----:B--2--5:R-:W-:-:S04]  /*17b0*/  FADD R33, R10, -R33 ;  /* 0x800000210a217221 */ /* 0x024fc80000000000 */
[----:B------:R-:W-:Y:S01]  /*17c0*/  FMUL R33, R33, R33 ;  /* 0x0000002121217220 */ /* 0x000fe20000400000 */
[----:B----4-:R-:W-:Y:S01]  /*17d0*/  FADD R34, R9, -R34 ;  /* 0x8000002209227221 */ /* 0x010fe20000000000 */
[----:B---3--:R-:W-:-:S03]  /*17e0*/  FADD R29, R10, -R29 ;  /* 0x8000001d0a1d7221 */ /* 0x008fc60000000000 */
        /* <DEDUP_REMOVED lines=18> */
[CC--:B------:R-:W-:Y:S02]  /*1910*/  FSETP.GEU.AND P4, PT, R32.reuse, R13.reuse, PT ;  /* 0x0000000d2000720b */ /* 0x0c0fe40003f8e000 */
[C---:B------:R-:W-:Y:S01]  /*1920*/  SEL R12, R11.reuse, R12, !P1 ;  /* 0x0000000c0b0c7207 */ /* 0x040fe20004800000 */
[C---:B------:R-:W-:Y:S02]  /*1930*/  @!P2 VIADD R12, R11.reuse, 0x1 ;  /* 0x000000010b0ca836 */ /* 0x040fe40000000000 */
[----:B------:R-:W-:Y:S01]  /*1940*/  @!P3 VIADD R12, R11, 0x2 ;  /* 0x000000020b0cb836 */ /* 0x000fe20000000000 */
[----:B------:R-:W-:-:S07]  /*1950*/  FSEL R13, R32, R13, !P4 ;  /* 0x0000000d200d7208 */ /* 0x000fce0006000000 */
[C---:B------:R-:W-:Y:S02]  /*1960*/  @!P4 VIADD R12, R11.reuse, 0x3 ;  /* 0x000000030b0cc836 */ /* 0x040fe40000000000 */
[----:B------:R-:W-:-:S07]  /*1970*/  VIADD R11, R11, 0x4 ;  /* 0x000000040b0b7836 */ /* 0x000fce0000000000 */
.L_x_17:
[----:B------:R-:W-:Y:S05]  /*1980*/  @!P5 BRA `(.L_x_16) ;  /* 0x0000000000ccd947 */ /* 0x000fea0003800000 */
[----:B------:R-:W-:Y:S02]  /*1990*/  ISETP.NE.AND P2, PT, R4, 0x1, PT ;  /* 0x000000010400780c */ /* 0x000fe40003f45270 */
[----:B------:R-:W-:-:S11]  /*19a0*/  LOP3.LUT P1, RZ, R26, 0x1, RZ, 0xc0, !PT ;  /* 0x000000011aff7812 */ /* 0x000fd6000782c0ff */
[----:B------:R-:W-:Y:S05]  /*19b0*/  @!P2 BRA `(.L_x_18) ;  /* 0x00000000007ca947 */ /* 0x000fea0003800000 */
        /* <DEDUP_REMOVED lines=23> */
[----:B------:R-:W-:Y:S01]  /*1b30*/  FSETP.GEU.AND P2, PT, R26, R13, PT ;  /* 0x0000000d1a00720b */ /* 0x000fe20003f4e000 */
[----:B------:R-:W-:-:S03]  /*1b40*/  FFMA R28, R28, R28, R29 ;  /* 0x0000001c1c1c7223 */ /* 0x000fc6000000001d */
[----:B------:R-:W-:-:S04]  /*1b50*/  FSEL R13, R26, R13, !P2 ;  /* 0x0000000d1a0d7208 */ /* 0x000fc80005000000 */
[CC--:B------:R-:W-:Y:S02]  /*1b60*/  FSETP.GEU.AND P3, PT, R28.reuse, R13.reuse, PT ;  /* 0x0000000d1c00720b */ /* 0x0c0fe40003f6e000 */
[----:B------:R-:W-:Y:S02]  /*1b70*/  SEL R12, R11, R12, !P2 ;  /* 0x0000000c0b0c7207 */ /* 0x000fe40005000000 */
[----:B------:R-:W-:-:S09]  /*1b80*/  FSEL R13, R28, R13, !P3 ;  /* 0x0000000d1c0d7208 */ /* 0x000fd20005800000 */
[C---:B------:R-:W-:Y:S02]  /*1b90*/  @!P3 VIADD R12, R11.reuse, 0x1 ;  /* 0x000000010b0cb836 */ /* 0x040fe40000000000 */
[----:B------:R-:W-:-:S07]  /*1ba0*/  VIADD R11, R11, 0x2 ;  /* 0x000000020b0b7836 */ /* 0x000fce0000000000 */
.L_x_18:
[----:B------:R-:W-:Y:S05]  /*1bb0*/  @!P1 BRA `(.L_x_16) ;  /* 0x0000000000409947 */ /* 0x000fea0003800000 */
[----:B0-----:R-:W0:Y:S01]  /*1bc0*/  LDC.64 R20, c[0x0][0x3e0] ;  /* 0x0000f800ff147b82 */ /* 0x001e220000000a00 */
[C---:B------:R-:W-:Y:S02]  /*1bd0*/  R2UR UR6, R14.reuse ;  /* 0x000000000e0672ca */ /* 0x040fe400000e0000 */
[C---:B------:R-:W-:Y:S02]  /*1be0*/  R2UR UR7, R15.reuse ;  /* 0x000000000f0772ca */ /* 0x040fe400000e0000 */
[----:B------:R-:W-:Y:S02]  /*1bf0*/  R2UR UR4, R14 ;  /* 0x000000000e0472ca */ /* 0x000fe400000e0000 */
[----:B------:R-:W-:Y:S01]  /*1c00*/  R2UR UR5, R15 ;  /* 0x000000000f0572ca */ /* 0x000fe200000e0000 */
[----:B------:R-:W1:Y:S01]  /*1c10*/  LDC.64 R24, c[0x0][0x3d8] ;  /* 0x0000f600ff187b82 */ /* 0x000e620000000a00 */
[----:B0-----:R-:W-:-:S07]  /*1c20*/  IMAD.WIDE.U32 R20, R11, 0x4, R20 ;  /* 0x000000040b147825 */ /* 0x001fce00078e0014 */
[----:B------:R-:W2:Y:S01]  /*1c30*/  LDG.E R21, desc[UR6][R20.64] ;  /* 0x0000000614157981 */ /* 0x000ea2000c1e1900 */
[----:B-1----:R-:W-:-:S06]  /*1c40*/  IMAD.WIDE.U32 R24, R11, 0x4, R24 ;  /* 0x000000040b187825 */ /* 0x002fcc00078e0018 */
[----:B------:R-:W3:Y:S01]  /*1c50*/  LDG.E R24, desc[UR4][R24.64] ;  /* 0x0000000418187981 */ /* 0x000ee2000c1e1900 */
[----:B--2--5:R-:W-:-:S04]  /*1c60*/  FADD R27, R10, -R21 ;  /* 0x800000150a1b7221 */ /* 0x024fc80000000000 */
[----:B------:R-:W-:Y:S01]  /*1c70*/  FMUL R27, R27, R27 ;  /* 0x0000001b1b1b7220 */ /* 0x000fe20000400000 */
[----:B---3--:R-:W-:-:S04]  /*1c80*/  FADD R26, R9, -R24 ;  /* 0x80000018091a7221 */ /* 0x008fc80000000000 */
[----:B------:R-:W-:-:S05]  /*1c90*/  FFMA R26, R26, R26, R27 ;  /* 0x0000001a1a1a7223 */ /* 0x000fca000000001b */
[----:B------:R-:W-:-:S04]  /*1ca0*/  FSETP.GEU.AND P1, PT, R26, R13, PT ;  /* 0x0000000d1a00720b */ /* 0x000fc80003f2e000 */
[----:B------:R-:W-:-:S09]  /*1cb0*/  SEL R12, R11, R12, !P1 ;  /* 0x0000000c0b0c7207 */ /* 0x000fd20004800000 */
.L_x_16:
[----:B0-----:R-:W0:Y:S01]  /*1cc0*/  LDC.64 R24, c[0x0][0x3d0] ;  /* 0x0000f400ff187b82 */ /* 0x001e220000000a00 */
[----:B------:R-:W-:Y:S01]  /*1cd0*/  R2UR UR4, R14 ;  /* 0x000000000e0472ca */ /* 0x000fe200000e0000 */
[----:B------:R-:W-:Y:S01]  /*1ce0*/  IMAD.WIDE R20, R12, 0x4, R22 ;  /* 0x000000040c147825 */ /* 0x000fe200078e0216 */
[C---:B------:R-:W-:Y:S02]  /*1cf0*/  R2UR UR5, R15.reuse ;  /* 0x000000000f0572ca */ /* 0x040fe400000e0000 */
[----:B------:R-:W-:Y:S02]  /*1d00*/  R2UR UR6, R14 ;  /* 0x000000000e0672ca */ /* 0x000fe400000e0000 */
[----:B------:R-:W-:Y:S01]  /*1d10*/  R2UR UR7, R15 ;  /* 0x000000000f0772ca */ /* 0x000fe200000e0000 */
[----:B0-----:R-:W-:-:S08]  /*1d20*/  IMAD.WIDE R24, R8, 0x4, R24 ;  /* 0x0000000408187825 */ /* 0x001fd000078e0218 */
[----:B------:R0:W-:Y:S04]  /*1d30*/  STG.E desc[UR4][R24.64], R12 ;  /* 0x0000000c18007986 */ /* 0x0001e8000c101904 */
[----:B------:R-:W2:Y:S02]  /*1d40*/  LD.E R8, desc[UR6][R20.64] ;  /* 0x0000000614087980 */ /* 0x000ea4000c101900 */
[----:B--2--5:R-:W-:Y:S01]  /*1d50*/  FADD R11, R9, R8 ;  /* 0x00000008090b7221 */ /* 0x024fe20000000000 */
[----:B------:R-:W-:-:S04]  /*1d60*/  IMAD.WIDE R8, R12, 0x4, R16 ;  /* 0x000000040c087825 */ /* 0x000fc800078e0210 */
[----:B------:R1:W-:Y:S04]  /*1d70*/  ST.E desc[UR4][R20.64], R11 ;  /* 0x0000000b14007985 */ /* 0x0003e8000c101904 */
[----:B------:R-:W2:Y:S02]  /*1d80*/  LD.E R13, desc[UR6][R8.64] ;  /* 0x00000006080d7980 */ /* 0x000ea4000c101900 */
[----:B--2---:R-:W-:Y:S01]  /*1d90*/  FADD R27, R10, R13 ;  /* 0x0000000d0a1b7221 */ /* 0x004fe20000000000 */
[----:B0-----:R-:W-:-:S04]  /*1da0*/  IMAD.WIDE R12, R12, 0x4, R18 ;  /* 0x000000040c0c7825 */ /* 0x001fc800078e0212 */
[----:B------:R1:W-:Y:S04]  /*1db0*/  ST.E desc[UR4][R8.64], R27 ;  /* 0x0000001b08007985 */ /* 0x0003e8000c101904 */
[----:B------:R-:W2:Y:S02]  /*1dc0*/  LD.E R10, desc[UR6][R12.64] ;  /* 0x000000060c0a7980 */ /* 0x000ea4000c101900 */
[----:B--2---:R-:W-:-:S05]  /*1dd0*/  VIADD R25, R10, 0x1 ;  /* 0x000000010a197836 */ /* 0x004fca0000000000 */
[----:B------:R1:W-:Y:S02]  /*1de0*/  ST.E desc[UR4][R12.64], R25 ;  /* 0x000000190c007985 */ /* 0x0003e4000c101904 */
.L_x_12:
[----:B------:R-:W-:Y:S05]  /*1df0*/  BSYNC.RECONVERGENT B2 ;  /* 0x0000000000027941 */ /* 0x000fea0003800200 */
.L_x_11:
[----:B------:R-:W0:Y:S01]  /*1e00*/  LDCU UR4, c[0x0][0x408] ;  /* 0x00008100ff0477ac */ /* 0x000e220008000800 */
[----:B------:R-:W-:-:S05]  /*1e10*/  VIADD R7, R7, 0x1 ;  /* 0x0000000107077836 */ /* 0x000fca0000000000 */
[----:B0-----:R-:W-:-:S13]  /*1e20*/  ISETP.NE.AND P1, PT, R7, UR4, PT ;  /* 0x0000000407007c0c */ /* 0x001fda000bf25270 */
[----:B------:R-:W-:Y:S05]  /*1e30*/  @P1 BRA `(.L_x_19) ;  /* 0xfffffff000141947 */ /* 0x000fea000383ffff */
[----:B------:R-:W-:Y:S05]  /*1e40*/  BSYNC.RECONVERGENT B1 ;  /* 0x0000000000017941 */ /* 0x000fea0003800200 */
.L_x_10:
[----:B------:R-:W-:Y:S05]  /*1e50*/  BRA `(.L_x_20) ;  /* 0x0000001000b07947 */ /* 0x000fea0003800000 */
.L_x_9:
[C---:B------:R-:W-:Y:S01]  /*1e60*/  ISETP.GE.U32.AND P0, PT, R4.reuse, 0x4, PT ;  /* 0x000000040400780c */ /* 0x040fe20003f06070 */
[----:B------:R-:W-:Y:S01]  /*1e70*/  IMAD.MOV.U32 R3, RZ, RZ, RZ ;  /* 0x000000ffff037224 */ /* 0x000fe200078e00ff */
[----:B------:R-:W-:-:S11]  /*1e80*/  LOP3.LUT R0, R4, 0x3, RZ, 0xc0, !PT ;  /* 0x0000000304007812 */ /* 0x000fd600078ec0ff */
[----:B------:R-:W-:Y:S05]  /*1e90*/  @!P0 BRA `(.L_x_21) ;  /* 0x0000001000088947 */ /* 0x000fea0003800000 */
[----:B------:R-:W0:Y:S01]  /*1ea0*/  LDCU UR4, c[0x0][0x400] ;  /* 0x00008000ff0477ac */ /* 0x000e220008000800 */
[----:B------:R-:W1:Y:S01]  /*1eb0*/  LDC.64 R6, c[0x0][0x3c0] ;  /* 0x0000f000ff067b82 */ /* 0x000e620000000a00 */
[----:B------:R-:W2:Y:S07]  /*1ec0*/  LDCU UR5, c[0x0][0x40c] ;  /* 0x00008180ff0577ac */ /* 0x000eae0008000800 */
[----:B------:R-:W3:Y:S01]  /*1ed0*/  LDC.64 R8, c[0x0][0x3c8] ;  /* 0x0000f200ff087b82 */ /* 0x000ee20000000a00 */
[----:B0-----:R-:W-:-:S13]  /*1ee0*/  ISETP.GE.AND P0, PT, R2, UR4, PT ;  /* 0x0000000402007c0c */ /* 0x001fda000bf06270 */
[----:B------:R-:W0:Y:S01]  /*1ef0*/  @!P0 LDC.64 R10, c[0x0][0x3d0] ;  /* 0x0000f400ff0a8b82 */ /* 0x000e220000000a00 */
[----:B------:R-:W-:Y:S01]  /*1f00*/  @!P0 R2UR UR8, R14 ;  /* 0x000000000e0882ca */ /* 0x000fe200000e0000 */
[----:B-1----:R-:W-:Y:S01]  /*1f10*/  @!P0 IMAD.WIDE R6, R2, 0x4, R6 ;  /* 0x0000000402068825 */ /* 0x002fe200078e0206 */
[C---:B------:R-:W-:Y:S02]  /*1f20*/  @!P0 R2UR UR9, R15.reuse ;  /* 0x000000000f0982ca */ /* 0x040fe400000e0000 */
[----:B------:R-:W-:Y:S01]  /*1f30*/  @!P0 R2UR UR6, R14 ;  /* 0x000000000e0682ca */ /* 0x000fe200000e0000 */
[----:B---3--:R-:W-:Y:S01]  /*1f40*/  @!P0 IMAD.WIDE R8, R2, 0x4, R8 ;  /* 0x0000000402088825 */ /* 0x008fe200078e0208 */
[C---:B------:R-:W-:Y:S02]  /*1f50*/  @!P0 R2UR UR7, R15.reuse ;  /* 0x000000000f0782ca */ /* 0x040fe400000e0000 */
[----:B------:R-:W-:Y:S01]  /*1f60*/  @!P0 R2UR UR10, R14 ;  /* 0x000000000e0a82ca */ /* 0x000fe200000e0000 */
[----:B------:R-:W-:Y:S01]  /*1f70*/  @!P0 IMAD.MOV.U32 R13, RZ, RZ, -0x1 ;  /* 0xffffffffff0d8424 */ /* 0x000fe200078e00ff */
[----:B------:R-:W-:-:S02]  /*1f80*/  @!P0 R2UR UR11, R15 ;  /* 0x000000000f0b82ca */ /* 0x000fc400000e0000 */
[----:B------:R-:W-:Y:S02]  /*1f90*/  @!P0 R2UR UR12, R14 ;  /* 0x000000000e0c82ca */ /* 0x000fe400000e0000 */
[----:B------:R-:W-:Y:S01]  /*1fa0*/  @!P0 R2UR UR13, R15 ;  /* 0x000000000f0d82ca */ /* 0x000fe200000e0000 */
[----:B------:R-:W3:Y:S04]  /*1fb0*/  @!P0 LDG.E R6, desc[UR8][R6.64] ;  /* 0x0000000806068981 */ /* 0x000ee8000c1e1900 */
[----:B------:R-:W4:Y:S01]  /*1fc0*/  @!P0 LDG.E R8, desc[UR6][R8.64] ;  /* 0x0000000608088981 */ /* 0x000f22000c1e1900 */
[----:B0-----:R-:W-:-:S05]  /*1fd0*/  @!P0 IMAD.WIDE R10, R2, 0x4, R10 ;  /* 0x00000004020a8825 */ /* 0x001fca00078e020a */
[----:B------:R2:W-:Y:S04]  /*1fe0*/  @!P0 STG.E desc[UR10][R10.64], R13 ;  /* 0x0000000d0a008986 */ /* 0x0005e8000c10190a */
[----:B------:R-:W3:Y:S02]  /*1ff0*/  @!P0 LD.E R3, desc[UR12][R22.64+-0x4] ;  /* 0xfffffc0c16038980 */ /* 0x000ee4000c101900 */
[----:B---3--:R-:W-:Y:S01]  /*2000*/  @!P0 FADD R3, R6, R3 ;  /* 0x0000000306038221 */ /* 0x008fe20000000000 */
[----:B--2---:R-:W-:Y:S01]  /*2010*/  VIADD R13, R2, UR5 ;  /* 0x00000005020d7c36 */ /* 0x004fe20008000000 */
[----:B------:R-:W0:Y:S03]  /*2020*/  LDC.64 R6, c[0x0][0x3c0] ;  /* 0x0000f000ff067b82 */ /* 0x000e260000000a00 */
[----:B------:R1:W-:Y:S04]  /*2030*/  @!P0 ST.E desc[UR6][R22.64+-0x4], R3 ;  /* 0xfffffc0316008985 */ /* 0x0003e8000c101906 */
[----:B------:R-:W4:Y:S01]  /*2040*/  @!P0 LD.E R5, desc[UR8][R16.64+-0x4] ;  /* 0xfffffc0810058980 */ /* 0x000f22000c101900 */
[----:B------:R-:W-:-:S13]  /*2050*/  ISETP.GE.AND P1, PT, R13, UR4, PT ;  /* 0x000000040d007c0c */ /* 0x000fda000bf26270 */
[----:B------:R-:W2:Y:S01]  /*2060*/  @!P1 LDC.64 R10, c[0x0][0x3d0] ;  /* 0x0000f400ff0a9b82 */ /* 0x000ea20000000a00 */
[----:B----4-:R-:W-:-:S07]  /*2070*/  @!P0 FADD R5, R8, R5 ;  /* 0x0000000508058221 */ /* 0x010fce0000000000 */
[----:B------:R-:W3:Y:S01]  /*2080*/  LDC.64 R8, c[0x0][0x3c8] ;  /* 0x0000f200ff087b82 */ /* 0x000ee20000000a00 */
[----:B------:R4:W-:Y:S04]  /*2090*/  @!P0 ST.E desc[UR6][R16.64+-0x4], R5 ;  /* 0xfffffc0510008985 */ /* 0x0009e8000c101906 */
[----:B------:R-:W1:Y:S01]  /*20a0*/  @!P0 LD.E R12, desc[UR8][R18.64+-0x4] ;  /* 0xfffffc08120c8980 */ /* 0x000e62000c101900 */
[C---:B------:R-:W-:Y:S02]  /*20b0*/  @!P1 R2UR UR10, R14.reuse ;  /* 0x000000000e0a92ca */ /* 0x040fe400000e0000 */
[----:B------:R-:W-:Y:S02]  /*20c0*/  @!P1 R2UR UR11, R15 ;  /* 0x000000000f0b92ca */ /* 0x000fe400000e0000 */
[----:B------:R-:W-:-:S02]  /*20d0*/  @!P1 R2UR UR8, R14 ;  /* 0x000000000e0892ca */ /* 0x000fc400000e0000 */
[C---:B------:R-:W-:Y:S02]  /*20e0*/  @!P1 R2UR UR9, R15.reuse ;  /* 0x000000000f0992ca */ /* 0x040fe400000e0000 */
[C---:B------:R-:W-:Y:S02]  /*20f0*/  @!P1 R2UR UR12, R14.reuse ;  /* 0x000000000e0c92ca */ /* 0x040fe400000e0000 */
[C---:B------:R-:W-:Y:S02]  /*2100*/  @!P1 R2UR UR13, R15.reuse ;  /* 0x000000000f0d92ca */ /* 0x040fe400000e0000 */
[----:B------:R-:W-:Y:S02]  /*2110*/  @!P1 R2UR UR14, R14 ;  /* 0x000000000e0e92ca */ /* 0x000fe400000e0000 */
[----:B------:R-:W-:Y:S01]  /*2120*/  @!P1 R2UR UR15, R15 ;  /* 0x000000000f0f92ca */ /* 0x000fe200000e0000 */
[----:B0-----:R-:W-:-:S04]  /*2130*/  @!P1 IMAD.WIDE R6, R13, 0x4, R6 ;  /* 0x000000040d069825 */ /* 0x001fc800078e0206 */
[----:B---3--:R-:W-:-:S04]  /*2140*/  @!P1 IMAD.WIDE R8, R13, 0x4, R8 ;  /* 0x000000040d089825 */ /* 0x008fc800078e0208 */
[----:B------:R-:W-:Y:S02]  /*2150*/  @!P1 IMAD.MOV.U32 R25, RZ, RZ, -0x1 ;  /* 0xffffffffff199424 */ /* 0x000fe400078e00ff */
[----:B--2---:R-:W-:-:S04]  /*2160*/  @!P1 IMAD.WIDE R10, R13, 0x4, R10 ;  /* 0x000000040d0a9825 */ /* 0x004fc800078e020a */
[----:B-1----:R-:W-:-:S05]  /*2170*/  @!P0 VIADD R3, R12, 0x1 ;  /* 0x000000010c038836 */ /* 0x002fca0000000000 */
[----:B------:R-:W-:Y:S04]  /*2180*/  @!P0 ST.E desc[UR6][R18.64+-0x4], R3 ;  /* 0xfffffc0312008985 */ /* 0x000fe8000c101906 */
[----:B------:R-:W2:Y:S04]  /*2190*/  @!P1 LDG.E R6, desc[UR10][R6.64] ;  /* 0x0000000a06069981 */ /* 0x000ea8000c1e1900 */
[----:B------:R-:W3:Y:S04]  /*21a0*/  @!P1 LDG.E R8, desc[UR8][R8.64] ;  /* 0x0000000808089981 */ /* 0x000ee8000c1e1900 */
[----:B------:R0:W-:Y:S04]  /*21b0*/  @!P1 STG.E desc[UR12][R10.64], R25 ;  /* 0x000000190a009986 */ /* 0x0001e8000c10190c */
[----:B----4-:R-:W2:Y:S01]  /*21c0*/  @!P1 LD.E R5, desc[UR14][R22.64+-0x4] ;  /* 0xfffffc0e16059980 */ /* 0x010ea2000c101900 */
[----:B------:R-:W-:-:S02]  /*21d0*/  @!P1 R2UR UR6, R14 ;  /* 0x000000000e0692ca */ /* 0x000fc400000e0000 */
[----:B------:R-:W-:Y:S01]  /*21e0*/  @!P1 R2UR UR7, R15 ;  /* 0x000000000f0792ca */ /* 0x000fe200000e0000 */
[----:B--2---:R-:W-:Y:S01]  /*21f0*/  @!P1 FADD R5, R6, R5 ;  /* 0x0000000506059221 */ /* 0x004fe20000000000 */
[----:B------:R-:W-:Y:S01]  /*2200*/  VIADD R13, R13, UR5 ;  /* 0x000000050d0d7c36 */ /* 0x000fe20008000000 */
[----:B------:R-:W1:Y:S10]  /*2210*/  LDC.64 R6, c[0x0][0x3c0] ;  /* 0x0000f000ff067b82 */ /* 0x000e740000000a00 */
[----:B------:R2:W-:Y:S04]  /*2220*/  @!P1 ST.E desc[UR6][R22.64+-0x4], R5 ;  /* 0xfffffc0516009985 */ /* 0x0005e8000c101906 */
[----:B------:R-:W3:Y:S01]  /*2230*/  @!P1 LD.E R21, desc[UR8][R16.64+-0x4] ;  /* 0xfffffc0810159980 */ /* 0x000ee2000c101900 */
[----:B------:R-:W-:-:S13]  /*2240*/  ISETP.GE.AND P0, PT, R13, UR4, PT ;  /* 0x000000040d007c0c */ /* 0x000fda000bf06270 */
[----:B0-----:R-:W0:Y:S01]  /*2250*/  @!P0 LDC.64 R10, c[0x0][0x3d0] ;  /* 0x0000f400ff0a8b82 */ /* 0x001e220000000a00 */
[----:B---3--:R-:W-:-:S07]  /*2260*/  @!P1 FADD R21, R8, R21 ;  /* 0x0000001508159221 */ /* 0x008fce0000000000 */
[----:B------:R-:W3:Y:S01]  /*2270*/  LDC.64 R8, c[0x0][0x3c8] ;  /* 0x0000f200ff087b82 */ /* 0x000ee20000000a00 */
[----:B------:R4:W-:Y:S04]  /*2280*/  @!P1 ST.E desc[UR6][R16.64+-0x4], R21 ;  /* 0xfffffc1510009985 */ /* 0x0009e8000c101906 */
[----:B------:R-:W5:Y:S01]  /*2290*/  @!P1 LD.E R3, desc[UR8][R18.64+-0x4] ;  /* 0xfffffc0812039980 */ /* 0x000f62000c101900 */
        /* <DEDUP_REMOVED lines=8> */
[----:B-1----:R-:W-:-:S04]  /*2320*/  @!P0 IMAD.WIDE R6, R13, 0x4, R6 ;  /* 0x000000040d068825 */ /* 0x002fc800078e0206 */
[----:B---3--:R-:W-:-:S04]  /*2330*/  @!P0 IMAD.WIDE R8, R13, 0x4, R8 ;  /* 0x000000040d088825 */ /* 0x008fc800078e0208 */
[----:B------:R-:W-:Y:S02]  /*2340*/  @!P0 IMAD.MOV.U32 R25, RZ, RZ, -0x1 ;  /* 0xffffffffff198424 */ /* 0x000fe400078e00ff */
[----:B0-----:R-:W-:-:S04]  /*2350*/  @!P0 IMAD.WIDE R10, R13, 0x4, R10 ;  /* 0x000000040d0a8825 */ /* 0x001fc800078e020a */
[----:B-----5:R-:W-:-:S05]  /*2360*/  @!P1 VIADD R3, R3, 0x1 ;  /* 0x0000000103039836 */ /* 0x020fca0000000000 */
[----:B------:R0:W-:Y:S04]  /*2370*/  @!P1 ST.E desc[UR6][R18.64+-0x4], R3 ;  /* 0xfffffc0312009985 */ /* 0x0001e8000c101906 */
[----:B------:R-:W3:Y:S04]  /*2380*/  @!P0 LDG.E R6, desc[UR10][R6.64] ;  /* 0x0000000a06068981 */ /* 0x000ee8000c1e1900 */
[----:B------:R-:W5:Y:S04]  /*2390*/  @!P0 LDG.E R8, desc[UR8][R8.64] ;  /* 0x0000000808088981 */ /* 0x000f68000c1e1900 */
[----:B------:R1:W-:Y:S04]  /*23a0*/  @!P0 STG.E desc[UR12][R10.64], R25 ;  /* 0x000000190a008986 */ /* 0x0003e8000c10190c */
[----:B--2---:R-:W3:Y:S01]  /*23b0*/  @!P0 LD.E R5, desc[UR14][R22.64+-0x4] ;  /* 0xfffffc0e16058980 */ /* 0x004ee2000c101900 */
[----:B------:R-:W-:-:S02]  /*23c0*/  @!P0 R2UR UR6, R14 ;  /* 0x000000000e0682ca */ /* 0x000fc400000e0000 */
[----:B------:R-:W-:Y:S01]  /*23d0*/  @!P0 R2UR UR7, R15 ;  /* 0x000000000f0782ca */ /* 0x000fe200000e0000 */
[----:B---3--:R-:W-:-:S12]  /*23e0*/  @!P0 FADD R5, R6, R5 ;  /* 0x0000000506058221 */ /* 0x008fd80000000000 */
[----:B------:R1:W-:Y:S04]  /*23f0*/  @!P0 ST.E desc[UR6][R22.64+-0x4], R5 ;  /* 0xfffffc0516008985 */ /* 0x0003e8000c101906 */
[----:B----4-:R-:W5:Y:S02]  /*2400*/  @!P0 LD.E R21, desc[UR8][R16.64+-0x4] ;  /* 0xfffffc0810158980 */ /* 0x010f64000c101900 */
[----:B-----5:R-:W-:-:S05]  /*2410*/  @!P0 FADD R21, R8, R21 ;  /* 0x0000001508158221 */ /* 0x020fca0000000000 */
[----:B------:R1:W-:Y:S04]  /*2420*/  @!P0 ST.E desc[UR6][R16.64+-0x4], R21 ;  /* 0xfffffc1510008985 */ /* 0x0003e8000c101906 */
[----:B0-----:R-:W2:Y:S01]  /*2430*/  @!P0 LD.E R3, desc[UR8][R18.64+-0x4] ;  /* 0xfffffc0812038980 */ /* 0x001ea2000c101900 */
[----:B------:R-:W-:Y:S01]  /*2440*/  VIADD R13, R13, UR5 ;  /* 0x000000050d0d7c36 */ /* 0x000fe20008000000 */
[----:B------:R-:W-:Y:S01]  /*2450*/  BSSY.RECONVERGENT B1, `(.L_x_22) ;  /* 0x0000022000017945 */ /* 0x000fe20003800200 */
[----:B--2---:R-:W-:-:S05]  /*2460*/  @!P0 VIADD R7, R3, 0x1 ;  /* 0x0000000103078836 */ /* 0x004fca0000000000 */
[----:B------:R1:W-:Y:S01]  /*2470*/  @!P0 ST.E desc[UR6][R18.64+-0x4], R7 ;  /* 0xfffffc0712008985 */ /* 0x0003e2000c101906 */
[----:B------:R-:W-:Y:S02]  /*2480*/  ISETP.GE.AND P0, PT, R13, UR4, PT ;  /* 0x000000040d007c0c */ /* 0x000fe4000bf06270 */
[----:B------:R-:W-:-:S04]  /*2490*/  LOP3.LUT R3, R4, 0x7ffffffc, RZ, 0xc0, !PT ;  /* 0x7ffffffc04037812 */ /* 0x000fc800078ec0ff */
[----:B------:R-:W-:-:S07]  /*24a0*/  ISETP.NE.AND P1, PT, R3, 0x4, PT ;  /* 0x000000040300780c */ /* 0x000fce0003f25270 */
[----:B-1----:R-:W-:Y:S06]  /*24b0*/  @P0 BRA `(.L_x_23) ;  /* 0x00000000006c0947 */ /* 0x002fec0003800000 */
[----:B------:R-:W0:Y:S01]  /*24c0*/  LDC.64 R4, c[0x0][0x3c0] ;  /* 0x0000f000ff047b82 */ /* 0x000e220000000a00 */
[C---:B------:R-:W-:Y:S01]  /*24d0*/  R2UR UR6, R14.reuse ;  /* 0x000000000e0672ca */ /* 0x040fe200000e0000 */
[----:B------:R-:W-:Y:S01]  /*24e0*/  IMAD.MOV.U32 R21, RZ, RZ, -0x1 ;  /* 0xffffffffff157424 */ /* 0x000fe200078e00ff */
        /* <DEDUP_REMOVED lines=8> */
[----:B------:R-:W2:Y:S01]  /*2570*/  LDC.64 R8, c[0x0][0x3d0] ;  /* 0x0000f400ff087b82 */ /* 0x000ea20000000a00 */
[----:B0-----:R-:W-:-:S06]  /*2580*/  IMAD.WIDE R4, R13, 0x4, R4 ;  /* 0x000000040d047825 */ /* 0x001fcc00078e0204 */
[----:B------:R-:W3:Y:S01]  /*2590*/  LDG.E R4, desc[UR6][R4.64] ;  /* 0x0000000604047981 */ /* 0x000ee2000c1e1900 */
[----:B-1----:R-:W-:-:S06]  /*25a0*/  IMAD.WIDE R6, R13, 0x4, R6 ;  /* 0x000000040d067825 */ /* 0x002fcc00078e0206 */
[----:B------:R-:W4:Y:S01]  /*25b0*/  LDG.E R6, desc[UR4][R6.64] ;  /* 0x0000000406067981 */ /* 0x000f22000c1e1900 */
[----:B--2---:R-:W-:-:S05]  /*25c0*/  IMAD.WIDE R8, R13, 0x4, R8 ;  /* 0x000000040d087825 */ /* 0x004fca00078e0208 */
[----:B------:R0:W-:Y:S04]  /*25d0*/  STG.E desc[UR8][R8.64], R21 ;  /* 0x0000001508007986 */ /* 0x0001e8000c101908 */
[----:B------:R-:W3:Y:S02]  /*25e0*/  LD.E R11, desc[UR10][R22.64+-0x4] ;  /* 0xfffffc0a160b7980 */ /* 0x000ee4000c101900 */
[----:B---3--:R-:W-:-:S05]  /*25f0*/  FADD R11, R4, R11 ;  /* 0x0000000b040b7221 */ /* 0x008fca0000000000 */
[----:B------:R0:W-:Y:S04]  /*2600*/  ST.E desc[UR4][R22.64+-0x4], R11 ;  /* 0xfffffc0b16007985 */ /* 0x0001e8000c101904 */
[----:B------:R-:W4:Y:S02]  /*2610*/  LD.E R13, desc[UR6][R16.64+-0x4] ;  /* 0xfffffc06100d7980 */ /* 0x000f24000c101900 */
[----:B----4-:R-:W-:-:S05]  /*2620*/  FADD R13, R6, R13 ;  /* 0x0000000d060d7221 */ /* 0x010fca0000000000 */
[----:B------:R0:W-:Y:S04]  /*2630*/  ST.E desc[UR4][R16.64+-0x4], R13 ;  /* 0xfffffc0d10007985 */ /* 0x0001e8000c101904 */
[----:B------:R-:W2:Y:S02]  /*2640*/  LD.E R4, desc[UR6][R18.64+-0x4] ;  /* 0xfffffc0612047980 */ /* 0x000ea4000c101900 */
[----:B--2---:R-:W-:-:S05]  /*2650*/  VIADD R5, R4, 0x1 ;  /* 0x0000000104057836 */ /* 0x004fca0000000000 */
[----:B------:R0:W-:Y:S02]  /*2660*/  ST.E desc[UR4][R18.64+-0x4], R5 ;  /* 0xfffffc0512007985 */ /* 0x0001e4000c101904 */
.L_x_23:
[----:B------:R-:W-:Y:S05]  /*2670*/  BSYNC.RECONVERGENT B1 ;  /* 0x0000000000017941 */ /* 0x000fea0003800200 */
.L_x_22:
[----:B------:R-:W-:Y:S04]  /*2680*/  BSSY.RECONVERGENT B1, `(.L_x_21) ;  /* 0x0000083000017945 */ /* 0x000fe80003800200 */
[----:B------:R-:W-:Y:S05]  /*2690*/  @!P1 BRA `(.L_x_24) ;  /* 0x0000000800049947 */ /* 0x000fea0003800000 */
[----:B0-----:R-:W0:Y:S01]  /*26a0*/  LDC.64 R4, c[0x0][0x3d0] ;  /* 0x0000f400ff047b82 */ /* 0x001e220000000a00 */
[----:B------:R-:W-:-:S07]  /*26b0*/  IMAD.MOV.U32 R10, RZ, RZ, 0x4 ;  /* 0x00000004ff0a7424 */ /* 0x000fce00078e00ff */
[----:B------:R-:W1:Y:S08]  /*26c0*/  LDC.64 R6, c[0x0][0x3c0] ;  /* 0x0000f000ff067b82 */ /* 0x000e700000000a00 */
[----:B------:R-:W2:Y:S02]  /*26d0*/  LDC.64 R8, c[0x0][0x3c8] ;  /* 0x0000f200ff087b82 */ /* 0x000ea40000000a00 */
.L_x_27:
[----:B------:R-:W3:Y:S01]  /*26e0*/  LDCU UR4, c[0x0][0x40c] ;  /* 0x00008180ff0477ac */ /* 0x000ee20008000800 */
[----:B0-----:R-:W4:Y:S01]  /*26f0*/  LDC.64 R12, c[0x0][0x3c0] ;  /* 0x0000f000ff0c7b82 */ /* 0x001f220000000a00 */
[----:B------:R-:W5:Y:S07]  /*2700*/  LDCU UR5, c[0x0][0x400] ;  /* 0x00008000ff0577ac */ /* 0x000f6e0008000800 */
[----:B------:R-:W0:Y:S01]  /*2710*/  LDC.64 R20, c[0x0][0x3c8] ;  /* 0x0000f200ff147b82 */ /* 0x000e220000000a00 */
[----:B---3--:R-:W-:-:S05]  /*2720*/  IMAD R11, R10, UR4, R2 ;  /* 0x000000040a0b7c24 */ /* 0x008fca000f8e0202 */
[----:B-----5:R-:W-:-:S13]  /*2730*/  ISETP.GE.AND P0, PT, R11, UR5, PT ;  /* 0x000000050b007c0c */ /* 0x020fda000bf06270 */
[----:B------:R-:W3:Y:S01]  /*2740*/  @!P0 LDC.64 R24, c[0x0][0x3d0] ;  /* 0x0000f400ff188b82 */ /* 0x000ee20000000a00 */
[C---:B------:R-:W-:Y:S01]  /*2750*/  @!P0 R2UR UR8, R14.reuse ;  /* 0x000000000e0882ca */ /* 0x040fe200000e0000 */
[----:B----4-:R-:W-:Y:S01]  /*2760*/  @!P0 IMAD.WIDE R12, R11, 0x4, R12 ;  /* 0x000000040b0c8825 */ /* 0x010fe200078e020c */
[----:B------:R-:W-:Y:S02]  /*2770*/  @!P0 R2UR UR9, R15 ;  /* 0x000000000f0982ca */ /* 0x000fe400000e0000 */
[C---:B------:R-:W-:Y:S01]  /*2780*/  @!P0 R2UR UR6, R14.reuse ;  /* 0x000000000e0682ca */ /* 0x040fe200000e0000 */
[----:B0-----:R-:W-:Y:S01]  /*2790*/  @!P0 IMAD.WIDE R20, R11, 0x4, R20 ;  /* 0x000000040b148825 */ /* 0x001fe200078e0214 */
[C---:B------:R-:W-:Y:S02]  /*27a0*/  @!P0 R2UR UR7, R15.reuse ;  /* 0x000000000f0782ca */ /* 0x040fe400000e0000 */
[----:B------:R-:W-:Y:S01]  /*27b0*/  @!P0 R2UR UR10, R14 ;  /* 0x000000000e0a82ca */ /* 0x000fe200000e0000 */
[----:B------:R-:W-:Y:S01]  /*27c0*/  @!P0 IMAD.MOV.U32 R31, RZ, RZ, -0x1 ;  /* 0xffffffffff1f8424 */ /* 0x000fe200078e00ff */
[----:B------:R-:W-:-:S02]  /*27d0*/  @!P0 R2UR UR11, R15 ;  /* 0x000000000f0b82ca */ /* 0x000fc400000e0000 */
[----:B------:R-:W-:Y:S02]  /*27e0*/  @!P0 R2UR UR12, R14 ;  /* 0x000000000e0c82ca */ /* 0x000fe400000e0000 */
[----:B------:R-:W-:Y:S01]  /*27f0*/  @!P0 R2UR UR13, R15 ;  /* 0x000000000f0d82ca */ /* 0x000fe200000e0000 */
[----:B------:R-:W4:Y:S04]  /*2800*/  @!P0 LDG.E R12, desc[UR8][R12.64] ;  /* 0x000000080c0c8981 */ /* 0x000f28000c1e1900 */
[----:B------:R-:W5:Y:S01]  /*2810*/  @!P0 LDG.E R20, desc[UR6][R20.64] ;  /* 0x0000000614148981 */ /* 0x000f62000c1e1900 */
[----:B---3--:R-:W-:-:S05]  /*2820*/  @!P0 IMAD.WIDE R24, R11, 0x4, R24 ;  /* 0x000000040b188825 */ /* 0x008fca00078e0218 */
[----:B------:R0:W-:Y:S04]  /*2830*/  @!P0 STG.E desc[UR10][R24.64], R31 ;  /* 0x0000001f18008986 */ /* 0x0001e8000c10190a */
[----:B------:R-:W4:Y:S01]  /*2840*/  @!P0 LD.E R27, desc[UR12][R22.64+-0x4] ;  /* 0xfffffc0c161b8980 */ /* 0x000f22000c101900 */
[----:B------:R-:W-:Y:S01]  /*2850*/  VIADD R11, R11, UR4 ;  /* 0x000000040b0b7c36 */ /* 0x000fe20008000000 */
[----:B0-----:R-:W0:Y:S01]  /*2860*/  LDC.64 R24, c[0x0][0x3c0] ;  /* 0x0000f000ff187b82 */ /* 0x001e220000000a00 */
[----:B----4-:R-:W-:-:S05]  /*2870*/  @!P0 FADD R27, R12, R27 ;  /* 0x0000001b0c1b8221 */ /* 0x010fca0000000000 */
[----:B------:R3:W-:Y:S04]  /*2880*/  @!P0 ST.E desc[UR6][R22.64+-0x4], R27 ;  /* 0xfffffc1b16008985 */ /* 0x0007e8000c101906 */
[----:B------:R-:W5:Y:S01]  /*2890*/  @!P0 LD.E R29, desc[UR8][R16.64+-0x4] ;  /* 0xfffffc08101d8980 */ /* 0x000f62000c101900 */
[----:B------:R-:W-:-:S13]  /*28a0*/  ISETP.GE.AND P1, PT, R11, UR5, PT ;  /* 0x000000050b007c0c */ /* 0x000fda000bf26270 */
[----:B------:R-:W4:Y:S01]  /*28b0*/  @!P1 LDC.64 R12, c[0x0][0x3d0] ;  /* 0x0000f400ff0c9b82 */ /* 0x000f220000000a00 */
[----:B-----5:R-:W-:-:S07]  /*28c0*/  @!P0 FADD R29, R20, R29 ;  /* 0x0000001d141d8221 */ /* 0x020fce0000000000 */
[----:B------:R-:W5:Y:S01]  /*28d0*/  LDC.64 R20, c[0x0][0x3c8] ;  /* 0x0000f200ff147b82 */ /* 0x000f620000000a00 */
[----:B------:R1:W-:Y:S04]  /*28e0*/  @!P0 ST.E desc[UR6][R16.64+-0x4], R29 ;  /* 0xfffffc1d10008985 */ /* 0x0003e8000c101906 */
[----:B------:R-:W2:Y:S01]  /*28f0*/  @!P0 LD.E R26, desc[UR8][R18.64+-0x4] ;  /* 0xfffffc08121a8980 */ /* 0x000ea2000c101900 */
        /* <DEDUP_REMOVED lines=9> */
[----:B-----5:R-:W-:-:S04]  /*2990*/  @!P1 IMAD.WIDE R20, R11, 0x4, R20 ;  /* 0x000000040b149825 */ /* 0x020fc800078e0214 */
[----:B------:R-:W-:Y:S02]  /*29a0*/  @!P1 IMAD.MOV.U32 R33, RZ, RZ, -0x1 ;  /* 0xffffffffff219424 */ /* 0x000fe400078e00ff */
[----:B----4-:R-:W-:-:S04]  /*29b0*/  @!P1 IMAD.WIDE R12, R11, 0x4, R12 ;  /* 0x000000040b0c9825 */ /* 0x010fc800078e020c */
[----:B--2---:R-:W-:-:S05]  /*29c0*/  @!P0 VIADD R31, R26, 0x1 ;  /* 0x000000011a1f8836 */ /* 0x004fca0000000000 */
[----:B------:R-:W-:Y:S04]  /*29d0*/  @!P0 ST.E desc[UR6][R18.64+-0x4], R31 ;  /* 0xfffffc1f12008985 */ /* 0x000fe8000c101906 */
[----:B------:R-:W2:Y:S04]  /*29e0*/  @!P1 LDG.E R24, desc[UR10][R24.64] ;  /* 0x0000000a18189981 */ /* 0x000ea8000c1e1900 */
[----:B------:R-:W4:Y:S04]  /*29f0*/  @!P1 LDG.E R20, desc[UR8][R20.64] ;  /* 0x0000000814149981 */ /* 0x000f28000c1e1900 */
[----:B------:R0:W-:Y:S04]  /*2a00*/  @!P1 STG.E desc[UR12][R12.64], R33 ;  /* 0x000000210c009986 */ /* 0x0001e8000c10190c */
[----:B---3--:R-:W2:Y:S01]  /*2a10*/  @!P1 LD.E R27, desc[UR14][R22.64+-0x4] ;  /* 0xfffffc0e161b9980 */ /* 0x008ea2000c101900 */
[----:B------:R-:W-:-:S02]  /*2a20*/  @!P1 R2UR UR6, R14 ;  /* 0x000000000e0692ca */ /* 0x000fc400000e0000 */
[----:B------:R-:W-:Y:S01]  /*2a30*/  @!P1 R2UR UR7, R15 ;  /* 0x000000000f0792ca */ /* 0x000fe200000e0000 */
[----:B--2---:R-:W-:Y:S01]  /*2a40*/  @!P1 FADD R27, R24, R27 ;  /* 0x0000001b181b9221 */ /* 0x004fe20000000000 */
[----:B------:R-:W-:Y:S01]  /*2a50*/  VIADD R11, R11, UR4 ;  /* 0x000000040b0b7c36 */ /* 0x000fe20008000000 */
[----:B------:R-:W2:Y:S10]  /*2a60*/  LDC.64 R24, c[0x0][0x3c0] ;  /* 0x0000f000ff187b82 */ /* 0x000eb40000000a00 */
[----:B------:R3:W-:Y:S04]  /*2a70*/  @!P1 ST.E desc[UR6][R22.64+-0x4], R27 ;  /* 0xfffffc1b16009985 */ /* 0x0007e8000c101906 */
[----:B-1----:R-:W4:Y:S01]  /*2a80*/  @!P1 LD.E R29, desc[UR8][R16.64+-0x4] ;  /* 0xfffffc08101d9980 */ /* 0x002f22000c101900 */
[----:B------:R-:W-:-:S13]  /*2a90*/  ISETP.GE.AND P0, PT, R11, UR5, PT ;  /* 0x000000050b007c0c */ /* 0x000fda000bf06270 */
[----:B0-----:R-:W0:Y:S01]  /*2aa0*/  @!P0 LDC.64 R12, c[0x0][0x3d0] ;  /* 0x0000f400ff0c8b82 */ /* 0x001e220000000a00 */
[----:B----4-:R-:W-:-:S07]  /*2ab0*/  @!P1 FADD R29, R20, R29 ;  /* 0x0000001d141d9221 */ /* 0x010fce0000000000 */
[----:B------:R-:W1:Y:S01]  /*2ac0*/  LDC.64 R20, c[0x0][0x3c8] ;  /* 0x0000f200ff147b82 */ /* 0x000e620000000a00 */
        /* <DEDUP_REMOVED lines=10> */
[----:B--2---:R-:W-:-:S04]  /*2b70*/  @!P0 IMAD.WIDE R24, R11, 0x4, R24 ;  /* 0x000000040b188825 */ /* 0x004fc800078e0218 */
[----:B-1----:R-:W-:-:S04]  /*2b80*/  @!P0 IMAD.WIDE R20, R11, 0x4, R20 ;  /* 0x000000040b148825 */ /* 0x002fc800078e0214 */
[----:B------:R-:W-:Y:S02]  /*2b90*/  @!P0 IMAD.MOV.U32 R33, RZ, RZ, -0x1 ;  /* 0xffffffffff218424 */ /* 0x000fe400078e00ff */
[----:B0-----:R-:W-:-:S04]  /*2ba0*/  @!P0 IMAD.WIDE R12, R11, 0x4, R12 ;  /* 0x000000040b0c8825 */ /* 0x001fc800078e020c */
[----:B-----5:R-:W-:-:S05]  /*2bb0*/  @!P1 VIADD R31, R26, 0x1 ;  /* 0x000000011a1f9836 */ /* 0x020fca0000000000 */
[----:B------:R-:W-:Y:S04]  /*2bc0*/  @!P1 ST.E desc[UR6][R18.64+-0x4], R31 ;  /* 0xfffffc1f12009985 */ /* 0x000fe8000c101906 */
[----:B------:R-:W2:Y:S04]  /*2bd0*/  @!P0 LDG.E R24, desc[UR10][R24.64] ;  /* 0x0000000a18188981 */ /* 0x000ea8000c1e1900 */
[----:B------:R-:W5:Y:S04]  /*2be0*/  @!P0 LDG.E R20, desc[UR8][R20.64] ;  /* 0x0000000814148981 */ /* 0x000f68000c1e1900 */
[----:B------:R0:W-:Y:S04]  /*2bf0*/  @!P0 STG.E desc[UR12][R12.64], R33 ;  /* 0x000000210c008986 */ /* 0x0001e8000c10190c */
[----:B---3--:R-:W2:Y:S01]  /*2c00*/  @!P0 LD.E R27, desc[UR14][R22.64+-0x4] ;  /* 0xfffffc0e161b8980 */ /* 0x008ea2000c101900 */
[----:B------:R-:W-:-:S02]  /*2c10*/  @!P0 R2UR UR6, R14 ;  /* 0x000000000e0682ca */ /* 0x000fc400000e0000 */
[----:B------:R-:W-:Y:S01]  /*2c20*/  @!P0 R2UR UR7, R15 ;  /* 0x000000000f0782ca */ /* 0x000fe200000e0000 */
[----:B--2---:R-:W-:-:S12]  /*2c30*/  @!P0 FADD R27, R24, R27 ;  /* 0x0000001b181b8221 */ /* 0x004fd80000000000 */
[----:B------:R1:W-:Y:S04]  /*2c40*/  @!P0 ST.E desc[UR6][R22.64+-0x4], R27 ;  /* 0xfffffc1b16008985 */ /* 0x0003e8000c101906 */
[----:B----4-:R-:W5:Y:S02]  /*2c50*/  @!P0 LD.E R29, desc[UR8][R16.64+-0x4] ;  /* 0xfffffc08101d8980 */ /* 0x010f64000c101900 */
[----:B-----5:R-:W-:-:S05]  /*2c60*/  @!P0 FADD R29, R20, R29 ;  /* 0x0000001d141d8221 */ /* 0x020fca0000000000 */
[----:B------:R1:W-:Y:S04]  /*2c70*/  @!P0 ST.E desc[UR6][R16.64+-0x4], R29 ;  /* 0xfffffc1d10008985 */ /* 0x0003e8000c101906 */
[----:B0-----:R-:W2:Y:S01]  /*2c80*/  @!P0 LD.E R12, desc[UR8][R18.64+-0x4] ;  /* 0xfffffc08120c8980 */ /* 0x001ea2000c101900 */
[----:B------:R-:W-:Y:S02]  /*2c90*/  VIADD R11, R11, UR4 ;  /* 0x000000040b0b7c36 */ /* 0x000fe40008000000 */
[----:B------:R-:W-:Y:S01]  /*2ca0*/  VIADD R10, R10, 0x4 ;  /* 0x000000040a0a7836 */ /* 0x000fe20000000000 */
[----:B------:R-:W-:Y:S04]  /*2cb0*/  BSSY.RECONVERGENT B2, `(.L_x_25) ;  /* 0x000001e000027945 */ /* 0x000fe80003800200 */
[----:B------:R-:W-:Y:S01]  /*2cc0*/  ISETP.NE.AND P1, PT, R10, R3, PT ;  /* 0x000000030a00720c */ /* 0x000fe20003f25270 */
[----:B--2---:R-:W-:-:S05]  /*2cd0*/  @!P0 VIADD R13, R12, 0x1 ;  /* 0x000000010c0d8836 */ /* 0x004fca0000000000 */
[----:B------:R1:W-:Y:S01]  /*2ce0*/  @!P0 ST.E desc[UR6][R18.64+-0x4], R13 ;  /* 0xfffffc0d12008985 */ /* 0x0003e2000c101906 */
[----:B------:R-:W-:-:S13]  /*2cf0*/  ISETP.GE.AND P0, PT, R11, UR5, PT ;  /* 0x000000050b007c0c */ /* 0x000fda000bf06270 */
[----:B-1----:R-:W-:Y:S05]  /*2d00*/  @P0 BRA `(.L_x_26) ;  /* 0x0000000000600947 */ /* 0x002fea0003800000 */
[C---:B------:R-:W-:Y:S01]  /*2d10*/  R2UR UR4, R14.reuse ;  /* 0x000000000e0472ca */ /* 0x040fe200000e0000 */
[----:B------:R-:W-:Y:S01]  /*2d20*/  IMAD.WIDE R20, R11, 0x4, R8 ;  /* 0x000000040b147825 */ /* 0x000fe200078e0208 */
[----:B------:R-:W-:Y:S02]  /*2d30*/  R2UR UR5, R15 ;  /* 0x000000000f0572ca */ /* 0x000fe400000e0000 */
[C---:B------:R-:W-:Y:S01]  /*2d40*/  R2UR UR6, R14.reuse ;  /* 0x000000000e0672ca */ /* 0x040fe200000e0000 */
[----:B------:R-:W-:Y:S01]  /*2d50*/  IMAD.WIDE R12, R11, 0x4, R6 ;  /* 0x000000040b0c7825 */ /* 0x000fe200078e0206 */
[C---:B------:R-:W-:Y:S02]  /*2d60*/  R2UR UR7, R15.reuse ;  /* 0x000000000f0772ca */ /* 0x040fe400000e0000 */
[C---:B------:R-:W-:Y:S01]  /*2d70*/  R2UR UR8, R14.reuse ;  /* 0x000000000e0872ca */ /* 0x040fe200000e0000 */
[----:B------:R-:W-:Y:S01]  /*2d80*/  IMAD.MOV.U32 R29, RZ, RZ, -0x1 ;  /* 0xffffffffff1d7424 */ /* 0x000fe200078e00ff */
[----:B------:R-:W-:Y:S01]  /*2d90*/  R2UR UR9, R15 ;  /* 0x000000000f0972ca */ /* 0x000fe200000e0000 */
[----:B------:R-:W-:Y:S01]  /*2da0*/  IMAD.WIDE R24, R11, 0x4, R4 ;  /* 0x000000040b187825 */ /* 0x000fe200078e0204 */
[----:B------:R-:W-:-:S02]  /*2db0*/  R2UR UR10, R14 ;  /* 0x000000000e0a72ca */ /* 0x000fc400000e0000 */
[----:B------:R-:W-:Y:S01]  /*2dc0*/  R2UR UR11, R15 ;  /* 0x000000000f0b72ca */ /* 0x000fe200000e0000 */
[----:B------:R-:W2:Y:S04]  /*2dd0*/  LDG.E R20, desc[UR4][R20.64] ;  /* 0x0000000414147981 */ /* 0x000ea8000c1e1900 */
[----:B------:R-:W3:Y:S04]  /*2de0*/  LDG.E R12, desc[UR6][R12.64] ;  /* 0x000000060c0c7981 */ /* 0x000ee8000c1e1900 */
[----:B------:R0:W-:Y:S04]  /*2df0*/  STG.E desc[UR8][R24.64], R29 ;  /* 0x0000001d18007986 */ /* 0x0001e8000c101908 */
[----:B------:R-:W3:Y:S02]  /*2e00*/  LD.E R11, desc[UR10][R22.64+-0x4] ;  /* 0xfffffc0a160b7980 */ /* 0x000ee4000c101900 */
[----:B---3--:R-:W-:-:S05]  /*2e10*/  FADD R11, R12, R11 ;  /* 0x0000000b0c0b7221 */ /* 0x008fca0000000000 */
[----:B------:R0:W-:Y:S04]  /*2e20*/  ST.E desc[UR4][R22.64+-0x4], R11 ;  /* 0xfffffc0b16007985 */ /* 0x0001e8000c101904 */
[----:B------:R-:W2:Y:S02]  /*2e30*/  LD.E R27, desc[UR6][R16.64+-0x4] ;  /* 0xfffffc06101b7980 */ /* 0x000ea4000c101900 */
[----:B--2---:R-:W-:-:S05]  /*2e40*/  FADD R27, R20, R27 ;  /* 0x0000001b141b7221 */ /* 0x004fca0000000000 */
[----:B------:R0:W-:Y:S04]  /*2e50*/  ST.E desc[UR4][R16.64+-0x4], R27 ;  /* 0xfffffc1b10007985 */ /* 0x0001e8000c101904 */
[----:B------:R-:W2:Y:S02]  /*2e60*/  LD.E R12, desc[UR6][R18.64+-0x4] ;  /* 0xfffffc06120c7980 */ /* 0x000ea4000c101900 */
[----:B--2---:R-:W-:-:S05]  /*2e70*/  VIADD R13, R12, 0x1 ;  /* 0x000000010c0d7836 */ /* 0x004fca0000000000 */
[----:B------:R0:W-:Y:S02]  /*2e80*/  ST.E desc[UR4][R18.64+-0x4], R13 ;  /* 0xfffffc0d12007985 */ /* 0x0001e4000c101904 */
.L_x_26:
[----:B------:R-:W-:Y:S05]  /*2e90*/  BSYNC.RECONVERGENT B2 ;  /* 0x0000000000027941 */ /* 0x000fea0003800200 */
.L_x_25:
[----:B------:R-:W-:Y:S05]  /*2ea0*/  @P1 BRA `(.L_x_27) ;  /* 0xfffffff8000c1947 */ /* 0x000fea000383ffff */
.L_x_24:
[----:B------:R-:W-:Y:S05]  /*2eb0*/  BSYNC.RECONVERGENT B1 ;  /* 0x0000000000017941 */ /* 0x000fea0003800200 */
.L_x_21:
[----:B------:R-:W-:-:S13]  /*2ec0*/  ISETP.NE.AND P0, PT, R0, RZ, PT ;  /* 0x000000ff0000720c */ /* 0x000fda0003f05270 */
[----:B------:R-:W-:Y:S05]  /*2ed0*/  @!P0 BRA `(.L_x_20) ;  /* 0x0000000000908947 */ /* 0x000fea0003800000 */
[----:B0-----:R-:W-:-:S07]  /*2ee0*/  IMAD.MOV.U32 R11, RZ, RZ, RZ ;  /* 0x000000ffff0b7224 */ /* 0x001fce00078e00ff */
.L_x_28:
[----:B------:R-:W0:Y:S01]  /*2ef0*/  LDCU UR4, c[0x0][0x40c] ;  /* 0x00008180ff0477ac */ /* 0x000e220008000800 */
[----:B------:R-:W1:Y:S01]  /*2f00*/  LDC.64 R4, c[0x0][0x3c0] ;  /* 0x0000f000ff047b82 */ /* 0x000e620000000a00 */
[----:B------:R-:W2:Y:S07]  /*2f10*/  LDCU UR5, c[0x0][0x400] ;  /* 0x00008000ff0577ac */ /* 0x000eae0008000800 */
[----:B------:R-:W3:Y:S01]  /*2f20*/  LDC.64 R6, c[0x0][0x3c8] ;  /* 0x0000f200ff067b82 */ /* 0x000ee20000000a00 */
[----:B0-----:R-:W-:-:S05]  /*2f30*/  IMAD R13, R3, UR4, R2 ;  /* 0x00000004030d7c24 */ /* 0x001fca000f8e0202 */
[----:B--2---:R-:W-:-:S13]  /*2f40*/  ISETP.GE.AND P0, PT, R13, UR5, PT ;  /* 0x000000050d007c0c */ /* 0x004fda000bf06270 */
[----:B------:R-:W0:Y:S01]  /*2f50*/  @!P0 LDC.64 R8, c[0x0][0x3d0] ;  /* 0x0000f400ff088b82 */ /* 0x000e220000000a00 */
[C---:B------:R-:W-:Y:S01]  /*2f60*/  @!P0 R2UR UR6, R14.reuse ;  /* 0x000000000e0682ca */ /* 0x040fe200000e0000 */
[----:B-1----:R-:W-:Y:S01]  /*2f70*/  @!P0 IMAD.WIDE R4, R13, 0x4, R4 ;  /* 0x000000040d048825 */ /* 0x002fe200078e0204 */
[----:B------:R-:W-:Y:S02]  /*2f80*/  @!P0 R2UR UR7, R15 ;  /* 0x000000000f0782ca */ /* 0x000fe400000e0000 */
[C---:B------:R-:W-:Y:S01]  /*2f90*/  @!P0 R2UR UR4, R14.reuse ;  /* 0x000000000e0482ca */ /* 0x040fe200000e0000 */
[----:B---3--:R-:W-:Y:S01]  /*2fa0*/  @!P0 IMAD.WIDE R6, R13, 0x4, R6 ;  /* 0x000000040d068825 */ /* 0x008fe200078e0206 */
[C---:B------:R-:W-:Y:S02]  /*2fb0*/  @!P0 R2UR UR5, R15.reuse ;  /* 0x000000000f0582ca */ /* 0x040fe400000e0000 */
[----:B------:R-:W-:Y:S01]  /*2fc0*/  @!P0 R2UR UR8, R14 ;  /* 0x000000000e0882ca */ /* 0x000fe200000e0000 */
[----:B------:R-:W-:Y:S01]  /*2fd0*/  @!P0 IMAD.MOV.U32 R25, RZ, RZ, -0x1 ;  /* 0xffffffffff198424 */ /* 0x000fe200078e00ff */
[----:B------:R-:W-:-:S02]  /*2fe0*/  @!P0 R2UR UR9, R15 ;  /* 0x000000000f0982ca */ /* 0x000fc400000e0000 */
[----:B------:R-:W-:Y:S02]  /*2ff0*/  @!P0 R2UR UR10, R14 ;  /* 0x000000000e0a82ca */ /* 0x000fe400000e0000 */
[----:B------:R-:W-:Y:S01]  /*3000*/  @!P0 R2UR UR11, R15 ;  /* 0x000000000f0b82ca */ /* 0x000fe200000e0000 */
[----:B------:R-:W2:Y:S04]  /*3010*/  @!P0 LDG.E R4, desc[UR6][R4.64] ;  /* 0x0000000604048981 */ /* 0x000ea8000c1e1900 */
[----:B------:R-:W3:Y:S01]  /*3020*/  @!P0 LDG.E R6, desc[UR4][R6.64] ;  /* 0x0000000406068981 */ /* 0x000ee2000c1e1900 */
[----:B0-----:R-:W-:-:S05]  /*3030*/  @!P0 IMAD.WIDE R8, R13, 0x4, R8 ;  /* 0x000000040d088825 */ /* 0x001fca00078e0208 */
[----:B------:R4:W-:Y:S04]  /*3040*/  @!P0 STG.E desc[UR8][R8.64], R25 ;  /* 0x0000001908008986 */ /* 0x0009e8000c101908 */
[----:B------:R-:W2:Y:S02]  /*3050*/  @!P0 LD.E R13, desc[UR10][R22.64+-0x4] ;  /* 0xfffffc0a160d8980 */ /* 0x000ea4000c101900 */
[----:B--2---:R-:W-:-:S05]  /*3060*/  @!P0 FADD R13, R4, R13 ;  /* 0x0000000d040d8221 */ /* 0x004fca0000000000 */
[----:B------:R4:W-:Y:S04]  /*3070*/  @!P0 ST.E desc[UR4][R22.64+-0x4], R13 ;  /* 0xfffffc0d16008985 */ /* 0x0009e8000c101904 */
[----:B------:R-:W3:Y:S02]  /*3080*/  @!P0 LD.E R21, desc[UR6][R16.64+-0x4] ;  /* 0xfffffc0610158980 */ /* 0x000ee4000c101900 */
[----:B---3--:R-:W-:-:S05]  /*3090*/  @!P0 FADD R21, R6, R21 ;  /* 0x0000001506158221 */ /* 0x008fca0000000000 */
[----:B------:R4:W-:Y:S04]  /*30a0*/  @!P0 ST.E desc[UR4][R16.64+-0x4], R21 ;  /* 0xfffffc1510008985 */ /* 0x0009e8000c101904 */
[----:B------:R-:W2:Y:S01]  /*30b0*/  @!P0 LD.E R4, desc[UR6][R18.64+-0x4] ;  /* 0xfffffc0612048980 */ /* 0x000ea2000c101900 */
[----:B------:R-:W-:Y:S02]  /*30c0*/  VIADD R11, R11, 0x1 ;  /* 0x000000010b0b7836 */ /* 0x000fe40000000000 */
[----:B------:R-:W-:Y:S02]  /*30d0*/  VIADD R3, R3, 0x1 ;  /* 0x0000000103037836 */ /* 0x000fe40000000000 */
[----:B--2---:R-:W-:-:S05]  /*30e0*/  @!P0 VIADD R5, R4, 0x1 ;  /* 0x0000000104058836 */ /* 0x004fca0000000000 */
[----:B------:R4:W-:Y:S01]  /*30f0*/  @!P0 ST.E desc[UR4][R18.64+-0x4], R5 ;  /* 0xfffffc0512008985 */ /* 0x0009e2000c101904 */
[----:B------:R-:W-:-:S13]  /*3100*/  ISETP.NE.AND P0, PT, R11, R0, PT ;  /* 0x000000000b00720c */ /* 0x000fda0003f05270 */
[----:B----4-:R-:W-:Y:S05]  /*3110*/  @P0 BRA `(.L_x_28) ;  /* 0xfffffffc00740947 */ /* 0x010fea000383ffff */
.L_x_20:
[----:B------:R-:W-:Y:S05]  /*3120*/  BSYNC.RECONVERGENT B0 ;  /* 0x0000000000007941 */ /* 0x000fea0003800200 */
.L_x_8:
[----:B------:R-:W2:Y:S02]  /*3130*/  LDC R0, c[0x0][0x404] ;  /* 0x00010100ff007b82 */ /* 0x000ea40000000800 */
[----:B--2---:R-:W-:-:S13]  /*3140*/  ISETP.GE.AND P0, PT, R0, 0x1, PT ;  /* 0x000000010000780c */ /* 0x004fda0003f06270 */
[----:B------:R-:W-:Y:S05]  /*3150*/  @!P0 BRA `(.L_x_29) ;  /* 0x0000000c00788947 */ /* 0x000fea0003800000 */
[C---:B------:R-:W-:Y:S01]  /*3160*/  ISETP.GE.U32.AND P1, PT, R0.reuse, 0x8, PT ;  /* 0x000000080000780c */ /* 0x040fe20003f26070 */
[----:B------:R-:W-:Y:S01]  /*3170*/  IMAD.MOV.U32 R3, RZ, RZ, RZ ;  /* 0x000000ffff037224 */ /* 0x000fe200078e00ff */
[----:B01----:R-:W-:-:S04]  /*3180*/  LOP3.LUT R27, R0, 0x7, RZ, 0xc0, !PT ;  /* 0x00000007001b7812 */ /* 0x003fc800078ec0ff */
[----:B------:R-:W-:-:S07]  /*3190*/  ISETP.NE.AND P0, PT, R27, RZ, PT ;  /* 0x000000ff1b00720c */ /* 0x000fce0003f05270 */
[----:B------:R-:W-:Y:S06]  /*31a0*/  @!P1 BRA `(.L_x_30) ;  /* 0x0000000400989947 */ /* 0x000fec0003800000 */
[----:B------:R-:W0:Y:S01]  /*31b0*/  LDC R25, c[0x0][0x40c] ;  /* 0x00010300ff197b82 */ /* 0x000e220000000800 */
[----:B------:R-:W-:Y:S01]  /*31c0*/  IADD3 R6, P1, PT, R22, 0x10, RZ ;  /* 0x0000001016067810 */ /* 0x000fe20007f3e0ff */
[----:B------:R-:W-:Y:S01]  /*31d0*/  BSSY.RECONVERGENT B0, `(.L_x_30) ;  /* 0x0000063000007945 */ /* 0x000fe20003800200 */
[----:B------:R-:W-:Y:S01]  /*31e0*/  IADD3 R8, P2, PT, R16, 0x10, RZ ;  /* 0x0000001010087810 */ /* 0x000fe20007f5e0ff */
[----:B------:R-:W-:Y:S01]  /*31f0*/  IMAD.MOV.U32 R24, RZ, RZ, R2 ;  /* 0x000000ffff187224 */ /* 0x000fe200078e0002 */
[----:B------:R-:W-:Y:S01]  /*3200*/  IADD3 R4, P3, PT, R18, 0x10, RZ ;  /* 0x0000001012047810 */ /* 0x000fe20007f7e0ff */
[----:B------:R-:W-:Y:S01]  /*3210*/  IMAD.X R7, RZ, RZ, R23, P1 ;  /* 0x000000ffff077224 */ /* 0x000fe200008e0617 */
[----:B------:R-:W-:Y:S01]  /*3220*/  LOP3.LUT R3, R0, 0x7ffffff8, RZ, 0xc0, !PT ;  /* 0x7ffffff800037812 */ /* 0x000fe200078ec0ff */
[----:B------:R-:W-:Y:S02]  /*3230*/  IMAD.X R9, RZ, RZ, R17, P2 ;  /* 0x000000ffff097224 */ /* 0x000fe400010e0611 */
[----:B------:R-:W-:-:S02]  /*3240*/  IMAD.X R33, RZ, RZ, R19, P3 ;  /* 0x000000ffff217224 */ /* 0x000fc400018e0613 */
[----:B------:R-:W-:-:S07]  /*3250*/  IMAD.MOV R26, RZ, RZ, -R3 ;  /* 0x000000ffff1a7224 */ /* 0x000fce00078e0a03 */
.L_x_31:
[C---:B------:R-:W-:Y:S01]  /*3260*/  R2UR UR4, R14.reuse ;  /* 0x000000000e0472ca */ /* 0x040fe200000e0000 */
[----:B-1----:R-:W1:Y:S01]  /*3270*/  LDC.64 R10, c[0x0][0x3e8] ;  /* 0x0000fa00ff0a7b82 */ /* 0x002e620000000a00 */
[C---:B------:R-:W-:Y:S02]  /*3280*/  R2UR UR5, R15.reuse ;  /* 0x000000000f0572ca */ /* 0x040fe400000e0000 */
[----:B------:R-:W-:Y:S02]  /*3290*/  R2UR UR6, R14 ;  /* 0x000000000e0672ca */ /* 0x000fe400000e0000 */
[----:B------:R-:W-:-:S03]  /*32a0*/  R2UR UR7, R15 ;  /* 0x000000000f0772ca */ /* 0x000fc600000e0000 */
[----:B------:R-:W2:Y:S06]  /*32b0*/  LDC.64 R12, c[0x0][0x3f0] ;  /* 0x0000fc00ff0c7b82 */ /* 0x000eac0000000a00 */
[----:B------:R-:W3:Y:S02]  /*32c0*/  LD.E R5, desc[UR4][R6.64+-0x10] ;  /* 0xfffff00406057980 */ /* 0x000ee4000c101900 */
[----:B------:R-:W4:Y:S01]  /*32d0*/  LDC.64 R20, c[0x0][0x3f8] ;  /* 0x0000fe00ff147b82 */ /* 0x000f220000000a00 */
[----:B-1----:R-:W-:-:S05]  /*32e0*/  IMAD.WIDE R10, R24, 0x4, R10 ;  /* 0x00000004180a7825 */ /* 0x002fca00078e020a */
[----:B---3--:R1:W-:Y:S04]  /*32f0*/  STG.E desc[UR4][R10.64], R5 ;  /* 0x000000050a007986 */ /* 0x0083e8000c101904 */
[----:B------:R-:W3:Y:S01]  /*3300*/  LD.E R29, desc[UR6][R8.64+-0x10] ;  /* 0xfffff006081d7980 */ /* 0x000ee2000c101900 */
[----:B--2---:R-:W-:-:S04]  /*3310*/  IMAD.WIDE R12, R24, 0x4, R12 ;  /* 0x00000004180c7825 */ /* 0x004fc800078e020c */
[----:B-1----:R-:W-:Y:S01]  /*3320*/  IMAD.MOV.U32 R5, RZ, RZ, R33 ;  /* 0x000000ffff057224 */ /* 0x002fe200078e0021 */
[----:B---3--:R1:W-:Y:S04]  /*3330*/  STG.E desc[UR4][R12.64], R29 ;  /* 0x0000001d0c007986 */ /* 0x0083e8000c101904 */
[----:B------:R-:W2:Y:S01]  /*3340*/  LD.E R31, desc[UR6][R4.64+-0x10] ;  /* 0xfffff006041f7980 */ /* 0x000ea2000c101900 */
[----:B----4-:R-:W-:-:S05]  /*3350*/  IMAD.WIDE R20, R24, 0x4, R20 ;  /* 0x0000000418147825 */ /* 0x010fca00078e0214 */
[----:B--2---:R2:W-:Y:S04]  /*3360*/  STG.E desc[UR4][R20.64], R31 ;  /* 0x0000001f14007986 */ /* 0x0045e8000c101904 */
[----:B------:R-:W3:Y:S01]  /*3370*/  LD.E R33, desc[UR6][R6.64+-0xc] ;  /* 0xfffff40606217980 */ /* 0x000ee2000c101900 */
[----:B0-----:R-:W-:-:S05]  /*3380*/  IMAD.WIDE R10, R25, 0x4, R10 ;  /* 0x00000004190a7825 */ /* 0x001fca00078e020a */
[----:B---3--:R0:W-:Y:S04]  /*3390*/  STG.E desc[UR4][R10.64], R33 ;  /* 0x000000210a007986 */ /* 0x0081e8000c101904 */
[----:B-1----:R-:W3:Y:S01]  /*33a0*/  LD.E R29, desc[UR6][R8.64+-0xc] ;  /* 0xfffff406081d7980 */ /* 0x002ee2000c101900 */
[----:B------:R-:W-:-:S05]  /*33b0*/  IMAD.WIDE R12, R25, 0x4, R12 ;  /* 0x00000004190c7825 */ /* 0x000fca00078e020c */
[----:B---3--:R1:W-:Y:S04]  /*33c0*/  STG.E desc[UR4][R12.64], R29 ;  /* 0x0000001d0c007986 */ /* 0x0083e8000c101904 */
[----:B--2---:R-:W2:Y:S01]  /*33d0*/  LD.E R31, desc[UR6][R4.64+-0xc] ;  /* 0xfffff406041f7980 */ /* 0x004ea2000c101900 */
[----:B------:R-:W-:-:S05]  /*33e0*/  IMAD.WIDE R20, R25, 0x4, R20 ;  /* 0x0000000419147825 */ /* 0x000fca00078e0214 */
[----:B--2---:R2:W-:Y:S04]  /*33f0*/  STG.E desc[UR4][R20.64], R31 ;  /* 0x0000001f14007986 */ /* 0x0045e8000c101904 */
[----:B0-----:R-:W3:Y:S01]  /*3400*/  LD.E R33, desc[UR6][R6.64+-0x8] ;  /* 0xfffff80606217980 */ /* 0x001ee2000c101900 */
[----:B------:R-:W-:-:S05]  /*3410*/  IMAD.WIDE R10, R25, 0x4, R10 ;  /* 0x00000004190a7825 */ /* 0x000fca00078e020a */
        /* <DEDUP_REMOVED lines=47> */
[----:B------:R-:W-:-:S04]  /*3710*/  IMAD.WIDE R12, R25, 0x4, R12 ;  /* 0x00000004190c7825 */ /* 0x000fc800078e020c */
[----:B------:R-:W-:-:S05]  /*3720*/  VIADD R26, R26, 0x8 ;  /* 0x000000081a1a7836 */ /* 0x000fca0000000000 */
[----:B------:R-:W-:Y:S01]  /*3730*/  ISETP.NE.AND P1, PT, R26, RZ, PT ;  /* 0x000000ff1a00720c */ /* 0x000fe20003f25270 */
[----:B---3--:R1:W-:Y:S04]  /*3740*/  STG.E desc[UR4][R12.64], R29 ;  /* 0x0000001d0c007986 */ /* 0x0083e8000c101904 */
[----:B--2---:R2:W3:Y:S01]  /*3750*/  LD.E R31, desc[UR6][R4.64+0xc] ;  /* 0x00000c06041f7980 */ /* 0x0044e2000c101900 */
[C---:B------:R-:W-:Y:S01]  /*3760*/  IMAD.WIDE R20, R25.reuse, 0x4, R20 ;  /* 0x0000000419147825 */ /* 0x040fe200078e0214 */
[----:B------:R-:W-:Y:S02]  /*3770*/  IADD3 R6, P2, PT, R6, 0x20, RZ ;  /* 0x0000002006067810 */ /* 0x000fe40007f5e0ff */
[----:B------:R-:W-:Y:S01]  /*3780*/  IADD3 R8, P3, PT, R8, 0x20, RZ ;  /* 0x0000002008087810 */ /* 0x000fe20007f7e0ff */
[----:B------:R-:W-:-:S02]  /*3790*/  IMAD R24, R25, 0x8, R24 ;  /* 0x0000000819187824 */ /* 0x000fc400078e0218 */
[----:B------:R-:W-:Y:S02]  /*37a0*/  IMAD.X R7, RZ, RZ, R7, P2 ;  /* 0x000000ffff077224 */ /* 0x000fe400010e0607 */
[----:B------:R-:W-:Y:S01]  /*37b0*/  IMAD.X R9, RZ, RZ, R9, P3 ;  /* 0x000000ffff097224 */ /* 0x000fe200018e0609 */
[----:B--2---:R-:W-:-:S05]  /*37c0*/  IADD3 R4, P4, PT, R4, 0x20, RZ ;  /* 0x0000002004047810 */ /* 0x004fca0007f9e0ff */
[----:B0-----:R-:W-:Y:S01]  /*37d0*/  IMAD.X R33, RZ, RZ, R5, P4 ;  /* 0x000000ffff217224 */ /* 0x001fe200020e0605 */
[----:B---3--:R1:W-:Y:S01]  /*37e0*/  STG.E desc[UR4][R20.64], R31 ;  /* 0x0000001f14007986 */ /* 0x0083e2000c101904 */
[----:B------:R-:W-:Y:S06]  /*37f0*/  @P1 BRA `(.L_x_31) ;  /* 0xfffffff800981947 */ /* 0x000fec000383ffff */
[----:B------:R-:W-:Y:S05]  /*3800*/  BSYNC.RECONVERGENT B0 ;  /* 0x0000000000007941 */ /* 0x000fea0003800200 */
.L_x_30:
[----:B------:R-:W-:Y:S05]  /*3810*/  @!P0 BRA `(.L_x_29) ;  /* 0x0000000400c88947 */ /* 0x000fea0003800000 */
[----:B------:R-:W-:Y:S02]  /*3820*/  ISETP.GE.U32.AND P0, PT, R27, 0x4, PT ;  /* 0x000000041b00780c */ /* 0x000fe40003f06070 */
[----:B------:R-:W-:-:S04]  /*3830*/  LOP3.LUT R11, R0, 0x3, RZ, 0xc0, !PT ;  /* 0x00000003000b7812 */ /* 0x000fc800078ec0ff */
[----:B------:R-:W-:-:S07]  /*3840*/  ISETP.NE.AND P1, PT, R11, RZ, PT ;  /* 0x000000ff0b00720c */ /* 0x000fce0003f25270 */
[----:B------:R-:W-:Y:S06]  /*3850*/  @!P0 BRA `(.L_x_32) ;  /* 0x0000000000c48947 */ /* 0x000fec0003800000 */
[C---:B------:R-:W-:Y:S01]  /*3860*/  R2UR UR4, R14.reuse ;  /* 0x000000000e0472ca */ /* 0x040fe200000e0000 */
[----:B------:R-:W-:Y:S01]  /*3870*/  IMAD.WIDE.U32 R8, R3, 0x4, R22 ;  /* 0x0000000403087825 */ /* 0x000fe200078e0016 */
[----:B------:R-:W-:Y:S01]  /*3880*/  R2UR UR5, R15 ;  /* 0x000000000f0572ca */ /* 0x000fe200000e0000 */
[----:B------:R-:W0:Y:S08]  /*3890*/  LDC R10, c[0x0][0x40c] ;  /* 0x00010300ff0a7b82 */ /* 0x000e300000000800 */
[----:B-1----:R-:W1:Y:S04]  /*38a0*/  LDC.64 R12, c[0x0][0x3e8] ;  /* 0x0000fa00ff0c7b82 */ /* 0x002e680000000a00 */
[----:B------:R-:W2:Y:S01]  /*38b0*/  LD.E R27, desc[UR4][R8.64] ;  /* 0x00000004081b7980 */ /* 0x000ea2000c101900 */
[----:B------:R-:W-:Y:S01]  /*38c0*/  R2UR UR6, R14 ;  /* 0x000000000e0672ca */ /* 0x000fe200000e0000 */
[----:B------:R-:W-:Y:S01]  /*38d0*/  IMAD.WIDE.U32 R6, R3, 0x4, R16 ;  /* 0x0000000403067825 */ /* 0x000fe200078e0010 */
[----:B------:R-:W-:Y:S01]  /*38e0*/  R2UR UR7, R15 ;  /* 0x000000000f0772ca */ /* 0x000fe200000e0000 */
[----:B------:R-:W3:Y:S02]  /*38f0*/  LDC.64 R20, c[0x0][0x3f0] ;  /* 0x0000fc00ff147b82 */ /* 0x000ee40000000a00 */
[----:B0-----:R-:W-:-:S06]  /*3900*/  IMAD R29, R3, R10, R2 ;  /* 0x0000000a031d7224 */ /* 0x001fcc00078e0202 */
[----:B------:R-:W0:Y:S01]  /*3910*/  LDC.64 R24, c[0x0][0x3f8] ;  /* 0x0000fe00ff187b82 */ /* 0x000e220000000a00 */
[----:B-1----:R-:W-:-:S05]  /*3920*/  IMAD.WIDE R12, R29, 0x4, R12 ;  /* 0x000000041d0c7825 */ /* 0x002fca00078e020c */
[----:B--2---:R1:W-:Y:S04]  /*3930*/  STG.E desc[UR4][R12.64], R27 ;  /* 0x0000001b0c007986 */ /* 0x0043e8000c101904 */
[----:B------:R-:W2:Y:S01]  /*3940*/  LD.E R31, desc[UR6][R6.64] ;  /* 0x00000006061f7980 */ /* 0x000ea2000c101900 */
[----:B---3--:R-:W-:-:S04]  /*3950*/  IMAD.WIDE R20, R29, 0x4, R20 ;  /* 0x000000041d147825 */ /* 0x008fc800078e0214 */
[----:B------:R-:W-:Y:S01]  /*3960*/  IMAD.WIDE.U32 R4, R3, 0x4, R18 ;  /* 0x0000000403047825 */ /* 0x000fe200078e0012 */
[----:B--2---:R2:W-:Y:S04]  /*3970*/  STG.E desc[UR4][R20.64], R31 ;  /* 0x0000001f14007986 */ /* 0x0045e8000c101904 */
[----:B------:R-:W3:Y:S01]  /*3980*/  LD.E R33, desc[UR6][R4.64] ;  /* 0x0000000604217980 */ /* 0x000ee2000c101900 */
[----:B0-----:R-:W-:-:S05]  /*3990*/  IMAD.WIDE R24, R29, 0x4, R24 ;  /* 0x000000041d187825 */ /* 0x001fca00078e0218 */
[----:B---3--:R0:W-:Y:S04]  /*39a0*/  STG.E desc[UR4][R24.64], R33 ;  /* 0x0000002118007986 */ /* 0x0081e8000c101904 */
[----:B-1----:R-:W3:Y:S01]  /*39b0*/  LD.E R27, desc[UR6][R8.64+0x4] ;  /* 0x00000406081b7980 */ /* 0x002ee2000c101900 */
[----:B------:R-:W-:-:S05]  /*39c0*/  IMAD.WIDE R12, R10, 0x4, R12 ;  /* 0x000000040a0c7825 */ /* 0x000fca00078e020c */
[----:B---3--:R1:W-:Y:S04]  /*39d0*/  STG.E desc[UR4][R12.64], R27 ;  /* 0x0000001b0c007986 */ /* 0x0083e8000c101904 */
[----:B------:R-:W3:Y:S01]  /*39e0*/  LD.E R29, desc[UR6][R6.64+0x4] ;  /* 0x00000406061d7980 */ /* 0x000ee2000c101900 */
[----:B--2---:R-:W-:-:S05]  /*39f0*/  IMAD.WIDE R20, R10, 0x4, R20 ;  /* 0x000000040a147825 */ /* 0x004fca00078e0214 */
[----:B---3--:R2:W-:Y:S04]  /*3a00*/  STG.E desc[UR4][R20.64], R29 ;  /* 0x0000001d14007986 */ /* 0x0085e8000c101904 */
        /* <DEDUP_REMOVED lines=12> */
[----:B------:R-:W3:Y:S01]  /*3ad0*/  LD.E R9, desc[UR6][R8.64+0xc] ;  /* 0x00000c0608097980 */ /* 0x000ee2000c101900 */
[----:B-1----:R-:W-:-:S05]  /*3ae0*/  IMAD.WIDE R12, R10, 0x4, R12 ;  /* 0x000000040a0c7825 */ /* 0x002fca00078e020c */
[----:B---3--:R3:W-:Y:S04]  /*3af0*/  STG.E desc[UR4][R12.64], R9 ;  /* 0x000000090c007986 */ /* 0x0087e8000c101904 */
[----:B------:R-:W4:Y:S01]  /*3b00*/  LD.E R7, desc[UR6][R6.64+0xc] ;  /* 0x00000c0606077980 */ /* 0x000f22000c101900 */
[----:B--2---:R-:W-:-:S05]  /*3b10*/  IMAD.WIDE R20, R10, 0x4, R20 ;  /* 0x000000040a147825 */ /* 0x004fca00078e0214 */
[----:B----4-:R3:W-:Y:S04]  /*3b20*/  STG.E desc[UR4][R20.64], R7 ;  /* 0x0000000714007986 */ /* 0x0107e8000c101904 */
[----:B------:R-:W2:Y:S01]  /*3b30*/  LD.E R5, desc[UR6][R4.64+0xc] ;  /* 0x00000c0604057980 */ /* 0x000ea2000c101900 */
[----:B0-----:R-:W-:-:S04]  /*3b40*/  IMAD.WIDE R24, R10, 0x4, R24 ;  /* 0x000000040a187825 */ /* 0x001fc800078e0218 */
[----:B------:R-:W-:Y:S01]  /*3b50*/  VIADD R3, R3, 0x4 ;  /* 0x0000000403037836 */ /* 0x000fe20000000000 */
[----:B--2---:R3:W-:Y:S06]  /*3b60*/  STG.E desc[UR4][R24.64], R5 ;  /* 0x0000000518007986 */ /* 0x0047ec000c101904 */
.L_x_32:
[----:B------:R-:W-:Y:S05]  /*3b70*/  @!P1 BRA `(.L_x_29) ;  /* 0x0000000000f09947 */ /* 0x000fea0003800000 */
[----:B------:R-:W-:Y:S02]  /*3b80*/  ISETP.NE.AND P0, PT, R11, 0x1, PT ;  /* 0x000000010b00780c */ /* 0x000fe40003f05270 */
[----:B------:R-:W-:-:S04]  /*3b90*/  LOP3.LUT R0, R0, 0x1, RZ, 0xc0, !PT ;  /* 0x0000000100007812 */ /* 0x000fc800078ec0ff */
[----:B------:R-:W-:-:S07]  /*3ba0*/  ISETP.NE.U32.AND P1, PT, R0, 0x1, PT ;  /* 0x000000010000780c */ /* 0x000fce0003f25070 */
[----:B------:R-:W-:Y:S06]  /*3bb0*/  @!P0 BRA `(.L_x_33) ;  /* 0x00000000007c8947 */ /* 0x000fec0003800000 */
[C---:B------:R-:W-:Y:S01]  /*3bc0*/  R2UR UR4, R14.reuse ;  /* 0x000000000e0472ca */ /* 0x040fe200000e0000 */
[----:B---3--:R-:W-:Y:S01]  /*3bd0*/  IMAD.WIDE.U32 R6, R3, 0x4, R22 ;  /* 0x0000000403067825 */ /* 0x008fe200078e0016 */
[----:B------:R-:W-:Y:S01]  /*3be0*/  R2UR UR5, R15 ;  /* 0x000000000f0572ca */ /* 0x000fe200000e0000 */
[----:B-1----:R-:W0:Y:S08]  /*3bf0*/  LDC R13, c[0x0][0x40c] ;  /* 0x00010300ff0d7b82 */ /* 0x002e300000000800 */
[----:B------:R-:W1:Y:S04]  /*3c00*/  LDC.64 R10, c[0x0][0x3e8] ;  /* 0x0000fa00ff0a7b82 */ /* 0x000e680000000a00 */
        /* <DEDUP_REMOVED lines=16> */
[----:B------:R-:W3:Y:S01]  /*3d10*/  LD.E R7, desc[UR6][R6.64+0x4] ;  /* 0x0000040606077980 */ /* 0x000ee2000c101900 */
[----:B-1----:R-:W-:-:S05]  /*3d20*/  IMAD.WIDE R10, R13, 0x4, R10 ;  /* 0x000000040d0a7825 */ /* 0x002fca00078e020a */
[----:B---3--:R4:W-:Y:S04]  /*3d30*/  STG.E desc[UR4][R10.64], R7 ;  /* 0x000000070a007986 */ /* 0x0089e8000c101904 */
[----:B------:R-:W3:Y:S01]  /*3d40*/  LD.E R5, desc[UR6][R4.64+0x4] ;  /* 0x0000040604057980 */ /* 0x000ee2000c101900 */
[----:B--2---:R-:W-:-:S05]  /*3d50*/  IMAD.WIDE R20, R13, 0x4, R20 ;  /* 0x000000040d147825 */ /* 0x004fca00078e0214 */
[----:B---3--:R4:W-:Y:S04]  /*3d60*/  STG.E desc[UR4][R20.64], R5 ;  /* 0x0000000514007986 */ /* 0x0089e8000c101904 */
[----:B------:R-:W2:Y:S01]  /*3d70*/  LD.E R9, desc[UR6][R8.64+0x4] ;  /* 0x0000040608097980 */ /* 0x000ea2000c101900 */
[----:B0-----:R-:W-:-:S04]  /*3d80*/  IMAD.WIDE R24, R13, 0x4, R24 ;  /* 0x000000040d187825 */ /* 0x001fc800078e0218 */
[----:B------:R-:W-:Y:S01]  /*3d90*/  VIADD R3, R3, 0x2 ;  /* 0x0000000203037836 */ /* 0x000fe20000000000 */
[----:B--2---:R4:W-:Y:S06]  /*3da0*/  STG.E desc[UR4][R24.64], R9 ;  /* 0x0000000918007986 */ /* 0x0049ec000c101904 */
.L_x_33:
[----:B------:R-:W-:Y:S05]  /*3db0*/  @P1 BRA `(.L_x_29) ;  /* 0x0000000000601947 */ /* 0x000fea0003800000 */
[C---:B------:R-:W-:Y:S01]  /*3dc0*/  R2UR UR4, R14.reuse ;  /* 0x000000000e0472ca */ /* 0x040fe200000e0000 */
[----:B---34-:R-:W-:Y:S01]  /*3dd0*/  IMAD.WIDE.U32 R4, R3, 0x4, R22 ;  /* 0x0000000403047825 */ /* 0x018fe200078e0016 */
[C---:B------:R-:W-:Y:S01]  /*3de0*/  R2UR UR5, R15.reuse ;  /* 0x000000000f0572ca */ /* 0x040fe200000e0000 */
[----:B------:R-:W0:Y:S01]  /*3df0*/  LDC.64 R6, c[0x0][0x3e8] ;  /* 0x0000fa00ff067b82 */ /* 0x000e220000000a00 */
[C---:B------:R-:W-:Y:S02]  /*3e00*/  R2UR UR6, R14.reuse ;  /* 0x000000000e0672ca */ /* 0x040fe400000e0000 */
[C---:B------:R-:W-:Y:S02]  /*3e10*/  R2UR UR7, R15.reuse ;  /* 0x000000000f0772ca */ /* 0x040fe400000e0000 */
[----:B------:R-:W-:Y:S02]  /*3e20*/  R2UR UR8, R14 ;  /* 0x000000000e0872ca */ /* 0x000fe400000e0000 */
[----:B------:R-:W-:Y:S01]  /*3e30*/  R2UR UR9, R15 ;  /* 0x000000000f0972ca */ /* 0x000fe200000e0000 */
[C---:B------:R-:W-:Y:S01]  /*3e40*/  IMAD.WIDE.U32 R8, R3.reuse, 0x4, R16 ;  /* 0x0000000403087825 */ /* 0x040fe200078e0010 */
[----:B------:R-:W2:Y:S03]  /*3e50*/  LDC.64 R10, c[0x0][0x3f0] ;  /* 0x0000fc00ff0a7b82 */ /* 0x000ea60000000a00 */
[----:B-1----:R-:W3:Y:S01]  /*3e60*/  LD.E R13, desc[UR4][R4.64] ;  /* 0x00000004040d7980 */ /* 0x002ee2000c101900 */
[----:B------:R-:W1:Y:S02]  /*3e70*/  LDCU UR4, c[0x0][0x40c] ;  /* 0x00008180ff0477ac */ /* 0x000e640008000800 */
[----:B-1----:R-:W-:-:S04]  /*3e80*/  IMAD R21, R3, UR4, R2 ;  /* 0x0000000403157c24 */ /* 0x002fc8000f8e0202 */
[----:B0-----:R-:W-:-:S05]  /*3e90*/  IMAD.WIDE R6, R21, 0x4, R6 ;  /* 0x0000000415067825 */ /* 0x001fca00078e0206 */
[----:B---3--:R0:W-:Y:S04]  /*3ea0*/  STG.E desc[UR6][R6.64], R13 ;  /* 0x0000000d06007986 */ /* 0x0081e8000c101906 */
[----:B------:R-:W3:Y:S01]  /*3eb0*/  LD.E R9, desc[UR8][R8.64] ;  /* 0x0000000808097980 */ /* 0x000ee2000c101900 */
[----:B------:R-:W-:Y:S01]  /*3ec0*/  R2UR UR4, R14 ;  /* 0x000000000e0472ca */ /* 0x000fe200000e0000 */
[----:B--2---:R-:W-:Y:S02]  /*3ed0*/  IMAD.WIDE R4, R21, 0x4, R10 ;  /* 0x0000000415047825 */ /* 0x004fe400078e020a */
[----:B------:R-:W0:Y:S02]  /*3ee0*/  LDC.64 R10, c[0x0][0x3f8] ;  /* 0x0000fe00ff0a7b82 */ /* 0x000e240000000a00 */
[----:B------:R-:W-:-:S08]  /*3ef0*/  IMAD.WIDE.U32 R2, R3, 0x4, R18 ;  /* 0x0000000403027825 */ /* 0x000fd000078e0012 */
[----:B---3--:R2:W-:Y:S04]  /*3f00*/  STG.E desc[UR4][R4.64], R9 ;  /* 0x0000000904007986 */ /* 0x0085e8000c101904 */
[----:B------:R-:W3:Y:S01]  /*3f10*/  LD.E R3, desc[UR6][R2.64] ;  /* 0x0000000602037980 */ /* 0x000ee2000c101900 */
[----:B0-----:R-:W-:-:S05]  /*3f20*/  IMAD.WIDE R6, R21, 0x4, R10 ;  /* 0x0000000415067825 */ /* 0x001fca00078e020a */
[----:B---3--:R2:W-:Y:S02]  /*3f30*/  STG.E desc[UR4][R6.64], R3 ;  /* 0x0000000306007986 */ /* 0x0085e4000c101904 */
.L_x_29:
[----:B------:R-:W-:Y:S01]  /*3f40*/  MOV R2, 0x8 ;  /* 0x0000000800027802 */ /* 0x000fe20000000f00 */
[----:B--2---:R-:W-:Y:S02]  /*3f50*/  IMAD.MOV.U32 R4, RZ, RZ, R22 ;  /* 0x000000ffff047224 */ /* 0x004fe400078e0016 */
[----:B0--34-:R-:W-:Y:S01]  /*3f60*/  IMAD.MOV.U32 R5, RZ, RZ, R23 ;  /* 0x000000ffff057224 */ /* 0x019fe200078e0017 */
[----:B------:R0:W2:Y:S06]  /*3f70*/  LDC.64 R6, c[0x4][R2] ;  /* 0x0100000002067b82 */ /* 0x0000ac0000000a00 */
[----:B-1----:R-:W-:-:S07]  /*3f80*/  LEPC R20, `(.L_x_34) ;  /* 0x000000001014794e */ /* 0x002fce0000000000 */
[----:B0-2---:R-:W-:Y:S05]  /*3f90*/  CALL.ABS.NOINC R6 ;  /* 0x0000000006007343 */ /* 0x005fea0003c00000 */
.L_x_34:
[----:B------:R0:W1:Y:S01]  /*3fa0*/  LDC.64 R6, c[0x4][R2] ;  /* 0x0100000002067b82 */ /* 0x0000620000000a00 */
[----:B------:R-:W-:Y:S02]  /*3fb0*/  IMAD.MOV.U32 R4, RZ, RZ, R16 ;  /* 0x000000ffff047224 */ /* 0x000fe400078e0010 */
[----:B------:R-:W-:-:S07]  /*3fc0*/  IMAD.MOV.U32 R5, RZ, RZ, R17 ;  /* 0x000000ffff057224 */ /* 0x000fce00078e0011 */
[----:B------:R-:W-:-:S07]  /*3fd0*/  LEPC R20, `(.L_x_35) ;  /* 0x000000001014794e */ /* 0x000fce0000000000 */
[----:B01----:R-:W-:Y:S05]  /*3fe0*/  CALL.ABS.NOINC R6 ;  /* 0x0000000006007343 */ /* 0x003fea0003c00000 */
.L_x_35:
[----:B------:R-:W0:Y:S01]  /*3ff0*/  LDC.64 R2, c[0x4][R2] ;  /* 0x0100000002027b82 */ /* 0x000e220000000a00 */
[----:B------:R-:W-:Y:S02]  /*4000*/  IMAD.MOV.U32 R4, RZ, RZ, R18 ;  /* 0x000000ffff047224 */ /* 0x000fe400078e0012 */
[----:B------:R-:W-:-:S07]  /*4010*/  IMAD.MOV.U32 R5, RZ, RZ, R19 ;  /* 0x000000ffff057224 */ /* 0x000fce00078e0013 */
[----:B------:R-:W-:-:S07]  /*4020*/  LEPC R20, `(.L_x_36) ;  /* 0x000000001014794e */ /* 0x000fce0000000000 */
[----:B0-----:R-:W-:Y:S05]  /*4030*/  CALL.ABS.NOINC R2 ;  /* 0x0000000002007343 */ /* 0x001fea0003c00000 */
.L_x_36:
[----:B------:R-:W-:Y:S05]  /*4040*/  EXIT ;  /* 0x000000000000794d */ /* 0x000fea0003800000 */
.L_x_37:
[----:B------:R-:W-:-:S00]  /*4050*/  BRA `(.L_x_37) ;  /* 0xfffffffc00fc7947 */ /* 0x000fc0000383ffff */
[----:B------:R-:W-:-:S00]  /*4060*/  NOP ;  /* 0x0000000000007918 */ /* 0x000fc00000000000 */
        /* <DEDUP_REMOVED lines=9> */
.L_x_38:


//--------------------- .nv.shared.reserved.0     --------------------------
	.section	.nv.shared.reserved.0,"aw",@nobits
	.weak		__nv_reservedSMEM_offset_0_alias
	.size		__nv_reservedSMEM_offset_0_alias, 0, 64
	.other		__nv_reservedSMEM_offset_0_alias,@"STO_CUDA_RESERVED_SHARED STV_DEFAULT"
__nv_reservedSMEM_offset_0_alias:
	.zero		0
	.zero		64


//--------------------- .nv.constant0._Z6worker12KMeansData_siiii --------------------------
	.section	.nv.constant0._Z6worker12KMeansData_siiii,"a",@progbits
	.sectionflags	@""
	.align	4
.nv.constant0._Z6worker12KMeansData_siiii:
	.zero		1040


//--------------------- SYMBOLS --------------------------

	.type		.nv.reservedSmem.offset0,@object
	.size		.nv.reservedSmem.offset0,0x4
	.type		malloc,@function
	.type		free,@function
